//
// Generated by NVIDIA NVVM Compiler
//
// Compiler Build ID: CL-36424714
// Cuda compilation tools, release 13.0, V13.0.88
// Based on NVVM 20.0.0
//

.version 9.0
.target sm_100
.address_size 64

	// .globl	_Z19KmeansAssignClusterPhS_PiS0_iii
// _ZZ19KmeansAssignClusterPhS_PiS0_iiiE15shared_centroid has been demoted
// _ZZ19KmeansAssignClusterPhS_PiS0_iiiE15shared_sum_dist has been demoted
// _ZZ19KmeansAssignClusterPhS_PiS0_iiiE21shared_num_pt_cluster has been demoted
// _ZZ17KmeansWriteResultPhS_S_jjjE15shared_centroid has been demoted

.visible .entry _Z19KmeansAssignClusterPhS_PiS0_iii(
	.param .u64 .ptr .align 1 _Z19KmeansAssignClusterPhS_PiS0_iii_param_0,
	.param .u64 .ptr .align 1 _Z19KmeansAssignClusterPhS_PiS0_iii_param_1,
	.param .u64 .ptr .align 1 _Z19KmeansAssignClusterPhS_PiS0_iii_param_2,
	.param .u64 .ptr .align 1 _Z19KmeansAssignClusterPhS_PiS0_iii_param_3,
	.param .u32 _Z19KmeansAssignClusterPhS_PiS0_iii_param_4,
	.param .u32 _Z19KmeansAssignClusterPhS_PiS0_iii_param_5,
	.param .u32 _Z19KmeansAssignClusterPhS_PiS0_iii_param_6
)
{
	.reg .pred 	%p<27>;
	.reg .b16 	%rs<16>;
	.reg .b32 	%r<383>;
	.reg .b32 	%f<17>;
	.reg .b64 	%rd<48>;
	// demoted variable
	.shared .align 1 .b8 _ZZ19KmeansAssignClusterPhS_PiS0_iiiE15shared_centroid[3000];
	// demoted variable
	.shared .align 4 .b8 _ZZ19KmeansAssignClusterPhS_PiS0_iiiE15shared_sum_dist[12000];
	// demoted variable
	.shared .align 4 .b8 _ZZ19KmeansAssignClusterPhS_PiS0_iiiE21shared_num_pt_cluster[4000];
	ld.param.u64 	%rd8, [_Z19KmeansAssignClusterPhS_PiS0_iii_param_0];
	ld.param.u64 	%rd9, [_Z19KmeansAssignClusterPhS_PiS0_iii_param_1];
	ld.param.u64 	%rd10, [_Z19KmeansAssignClusterPhS_PiS0_iii_param_2];
	ld.param.u64 	%rd11, [_Z19KmeansAssignClusterPhS_PiS0_iii_param_3];
	ld.param.u32 	%r124, [_Z19KmeansAssignClusterPhS_PiS0_iii_param_4];
	ld.param.u32 	%r125, [_Z19KmeansAssignClusterPhS_PiS0_iii_param_5];
	ld.param.u32 	%r126, [_Z19KmeansAssignClusterPhS_PiS0_iii_param_6];
	cvta.to.global.u64 	%rd1, %rd9;
	cvta.to.global.u64 	%rd2, %rd11;
	cvta.to.global.u64 	%rd3, %rd10;
	cvta.to.global.u64 	%rd12, %rd8;
	mov.u32 	%r127, %ctaid.x;
	mov.u32 	%r1, %ntid.x;
	mov.u32 	%r2, %tid.x;
	mad.lo.s32 	%r3, %r127, %r1, %r2;
	mov.u32 	%r128, %ctaid.y;
	mov.u32 	%r4, %ntid.y;
	mov.u32 	%r5, %tid.y;
	mad.lo.s32 	%r6, %r128, %r4, %r5;
	mad.lo.s32 	%r129, %r125, %r6, %r3;
	mul.lo.s32 	%r130, %r129, %r126;
	cvt.s64.s32 	%rd13, %r130;
	add.s64 	%rd14, %rd12, %rd13;
	ld.global.u8 	%r7, [%rd14];
	ld.global.u8 	%r8, [%rd14+1];
	ld.global.u8 	%r9, [%rd14+2];
	mad.lo.s32 	%r382, %r5, %r1, %r2;
	setp.gt.u32 	%p1, %r382, 999;
	@%p1 bra 	$L__BB0_7;
	mul.lo.s32 	%r11, %r1, %r4;
	add.s32 	%r131, %r382, %r11;
	max.u32 	%r132, %r131, 1000;
	setp.lt.u32 	%p2, %r131, 1000;
	selp.u32 	%r133, 1, 0, %p2;
	add.s32 	%r134, %r131, %r133;
	sub.s32 	%r135, %r132, %r134;
	div.u32 	%r136, %r135, %r11;
	add.s32 	%r12, %r136, %r133;
	and.b32  	%r137, %r12, 3;
	setp.eq.s32 	%p3, %r137, 3;
	mov.u32 	%r363, %r382;
	@%p3 bra 	$L__BB0_4;
	add.s32 	%r138, %r12, 1;
	and.b32  	%r139, %r138, 3;
	neg.s32 	%r354, %r139;
	mul.lo.s32 	%r353, %r126, %r382;
	mul.lo.s32 	%r15, %r11, %r126;
	mov.u32 	%r140, _ZZ19KmeansAssignClusterPhS_PiS0_iiiE15shared_sum_dist;
	mad.lo.s32 	%r141, %r382, 12, %r140;
	add.s32 	%r352, %r141, 8;
	mul.lo.s32 	%r17, %r11, 12;
	shl.b32 	%r142, %r382, 2;
	mov.u32 	%r143, _ZZ19KmeansAssignClusterPhS_PiS0_iiiE21shared_num_pt_cluster;
	add.s32 	%r351, %r143, %r142;
	shl.b32 	%r19, %r11, 2;
	mov.u32 	%r144, _ZZ19KmeansAssignClusterPhS_PiS0_iiiE15shared_centroid;
	mad.lo.s32 	%r145, %r382, 3, %r144;
	add.s32 	%r350, %r145, 2;
	mul.lo.s32 	%r21, %r11, 3;
	mad.lo.s32 	%r146, %r4, %r139, %r5;
	mad.lo.s32 	%r363, %r1, %r146, %r2;
$L__BB0_3:
	.pragma "nounroll";
	cvt.s64.s32 	%rd15, %r353;
	add.s64 	%rd16, %rd1, %rd15;
	ld.global.u8 	%rs1, [%rd16];
	st.shared.u8 	[%r350+-2], %rs1;
	ld.global.u8 	%rs2, [%rd16+1];
	st.shared.u8 	[%r350+-1], %rs2;
	ld.global.u8 	%rs3, [%rd16+2];
	st.shared.u8 	[%r350], %rs3;
	mov.b32 	%r147, 0;
	st.shared.u32 	[%r351], %r147;
	st.shared.u32 	[%r352+-8], %r147;
	st.shared.u32 	[%r352+-4], %r147;
	st.shared.u32 	[%r352], %r147;
	add.s32 	%r354, %r354, 1;
	setp.ne.s32 	%p4, %r354, 0;
	add.s32 	%r353, %r353, %r15;
	add.s32 	%r352, %r352, %r17;
	add.s32 	%r351, %r351, %r19;
	add.s32 	%r350, %r350, %r21;
	@%p4 bra 	$L__BB0_3;
$L__BB0_4:
	setp.lt.u32 	%p5, %r12, 3;
	@%p5 bra 	$L__BB0_7;
	shl.b32 	%r148, %r11, 1;
	add.s32 	%r149, %r363, %r148;
	mul.lo.s32 	%r362, %r126, %r149;
	mul.lo.s32 	%r150, %r11, %r126;
	shl.b32 	%r35, %r150, 2;
	mul.lo.s32 	%r36, %r11, 3;
	add.s32 	%r151, %r363, %r36;
	mul.lo.s32 	%r361, %r126, %r151;
	add.s32 	%r152, %r363, %r11;
	mul.lo.s32 	%r360, %r126, %r152;
	mul.lo.s32 	%r359, %r363, %r126;
	mul.lo.s32 	%r40, %r11, 9;
	mov.u32 	%r153, _ZZ19KmeansAssignClusterPhS_PiS0_iiiE15shared_centroid;
	mad.lo.s32 	%r154, %r363, 3, %r153;
	add.s32 	%r358, %r154, 1;
	mov.u32 	%r155, _ZZ19KmeansAssignClusterPhS_PiS0_iiiE15shared_sum_dist;
	mad.lo.s32 	%r156, %r363, 12, %r155;
	add.s32 	%r357, %r156, 4;
	mul.lo.s32 	%r43, %r11, 48;
	mul.lo.s32 	%r44, %r11, 36;
	shl.b32 	%r157, %r363, 2;
	mov.u32 	%r158, _ZZ19KmeansAssignClusterPhS_PiS0_iiiE21shared_num_pt_cluster;
	add.s32 	%r356, %r158, %r157;
	shl.b32 	%r46, %r11, 4;
$L__BB0_6:
	cvt.s64.s32 	%rd17, %r359;
	add.s64 	%rd18, %rd1, %rd17;
	ld.global.u8 	%rs4, [%rd18];
	st.shared.u8 	[%r358+-1], %rs4;
	ld.global.u8 	%rs5, [%rd18+1];
	st.shared.u8 	[%r358], %rs5;
	ld.global.u8 	%rs6, [%rd18+2];
	st.shared.u8 	[%r358+1], %rs6;
	mov.b32 	%r159, 0;
	st.shared.u32 	[%r356], %r159;
	st.shared.u32 	[%r357+-4], %r159;
	st.shared.u32 	[%r357], %r159;
	st.shared.u32 	[%r357+4], %r159;
	add.s32 	%r160, %r363, %r11;
	cvt.s64.s32 	%rd19, %r360;
	add.s64 	%rd20, %rd1, %rd19;
	ld.global.u8 	%rs7, [%rd20];
	add.s32 	%r161, %r358, %r36;
	st.shared.u8 	[%r161+-1], %rs7;
	ld.global.u8 	%rs8, [%rd20+1];
	st.shared.u8 	[%r161], %rs8;
	ld.global.u8 	%rs9, [%rd20+2];
	st.shared.u8 	[%r161+1], %rs9;
	shl.b32 	%r162, %r11, 2;
	add.s32 	%r163, %r356, %r162;
	st.shared.u32 	[%r163], %r159;
	mul.lo.s32 	%r164, %r11, 12;
	add.s32 	%r165, %r357, %r164;
	st.shared.u32 	[%r165+-4], %r159;
	st.shared.u32 	[%r165], %r159;
	st.shared.u32 	[%r165+4], %r159;
	add.s32 	%r166, %r160, %r11;
	cvt.s64.s32 	%rd21, %r362;
	add.s64 	%rd22, %rd1, %rd21;
	ld.global.u8 	%rs10, [%rd22];
	mad.lo.s32 	%r167, %r11, 6, %r358;
	st.shared.u8 	[%r167+-1], %rs10;
	ld.global.u8 	%rs11, [%rd22+1];
	st.shared.u8 	[%r167], %rs11;
	ld.global.u8 	%rs12, [%rd22+2];
	st.shared.u8 	[%r167+1], %rs12;
	shl.b32 	%r168, %r11, 3;
	add.s32 	%r169, %r356, %r168;
	st.shared.u32 	[%r169], %r159;
	mad.lo.s32 	%r170, %r11, 24, %r357;
	st.shared.u32 	[%r170+-4], %r159;
	st.shared.u32 	[%r170], %r159;
	st.shared.u32 	[%r170+4], %r159;
	add.s32 	%r171, %r166, %r11;
	cvt.s64.s32 	%rd23, %r361;
	add.s64 	%rd24, %rd1, %rd23;
	ld.global.u8 	%rs13, [%rd24];
	add.s32 	%r172, %r358, %r40;
	st.shared.u8 	[%r172+-1], %rs13;
	ld.global.u8 	%rs14, [%rd24+1];
	st.shared.u8 	[%r172], %rs14;
	ld.global.u8 	%rs15, [%rd24+2];
	st.shared.u8 	[%r172+1], %rs15;
	add.s32 	%r173, %r356, %r164;
	st.shared.u32 	[%r173], %r159;
	add.s32 	%r174, %r357, %r44;
	st.shared.u32 	[%r174+-4], %r159;
	st.shared.u32 	[%r174], %r159;
	st.shared.u32 	[%r174+4], %r159;
	add.s32 	%r363, %r171, %r11;
	add.s32 	%r362, %r362, %r35;
	add.s32 	%r361, %r361, %r35;
	add.s32 	%r360, %r360, %r35;
	add.s32 	%r359, %r359, %r35;
	add.s32 	%r358, %r358, %r164;
	add.s32 	%r357, %r357, %r43;
	add.s32 	%r356, %r356, %r46;
	setp.lt.u32 	%p6, %r363, 1000;
	@%p6 bra 	$L__BB0_6;
$L__BB0_7:
	bar.sync 	0;
	setp.lt.s32 	%p7, %r3, 0;
	setp.ge.s32 	%p8, %r3, %r125;
	setp.ge.s32 	%p9, %r6, %r124;
	or.pred  	%p10, %p8, %p9;
	or.pred  	%p11, %p10, %p7;
	@%p11 bra 	$L__BB0_17;
	mov.u32 	%r179, _ZZ19KmeansAssignClusterPhS_PiS0_iiiE15shared_centroid;
	add.s32 	%r364, %r179, 11;
	mov.b32 	%r367, 1000000;
	mov.b32 	%r365, 0;
$L__BB0_9:
	ld.shared.u8 	%r180, [%r364+-11];
	sub.s32 	%r181, %r7, %r180;
	mul.lo.s32 	%r182, %r181, %r181;
	ld.shared.u8 	%r183, [%r364+-10];
	sub.s32 	%r184, %r8, %r183;
	mad.lo.s32 	%r185, %r184, %r184, %r182;
	ld.shared.u8 	%r186, [%r364+-9];
	sub.s32 	%r187, %r9, %r186;
	mad.lo.s32 	%r188, %r187, %r187, %r185;
	cvt.rn.f32.u32 	%f1, %r188;
	sqrt.rn.f32 	%f2, %f1;
	cvt.rzi.s32.f32 	%r189, %f2;
	setp.lt.s32 	%p12, %r189, %r367;
	min.s32 	%r190, %r189, %r367;
	selp.b32 	%r191, %r365, %r366, %p12;
	ld.shared.u8 	%r192, [%r364+-8];
	sub.s32 	%r193, %r7, %r192;
	mul.lo.s32 	%r194, %r193, %r193;
	ld.shared.u8 	%r195, [%r364+-7];
	sub.s32 	%r196, %r8, %r195;
	mad.lo.s32 	%r197, %r196, %r196, %r194;
	ld.shared.u8 	%r198, [%r364+-6];
	sub.s32 	%r199, %r9, %r198;
	mad.lo.s32 	%r200, %r199, %r199, %r197;
	cvt.rn.f32.u32 	%f3, %r200;
	sqrt.rn.f32 	%f4, %f3;
	cvt.rzi.s32.f32 	%r201, %f4;
	setp.lt.s32 	%p13, %r201, %r190;
	min.s32 	%r202, %r201, %r190;
	add.s32 	%r203, %r365, 1;
	selp.b32 	%r204, %r203, %r191, %p13;
	ld.shared.u8 	%r205, [%r364+-5];
	sub.s32 	%r206, %r7, %r205;
	mul.lo.s32 	%r207, %r206, %r206;
	ld.shared.u8 	%r208, [%r364+-4];
	sub.s32 	%r209, %r8, %r208;
	mad.lo.s32 	%r210, %r209, %r209, %r207;
	ld.shared.u8 	%r211, [%r364+-3];
	sub.s32 	%r212, %r9, %r211;
	mad.lo.s32 	%r213, %r212, %r212, %r210;
	cvt.rn.f32.u32 	%f5, %r213;
	sqrt.rn.f32 	%f6, %f5;
	cvt.rzi.s32.f32 	%r214, %f6;
	setp.lt.s32 	%p14, %r214, %r202;
	min.s32 	%r215, %r214, %r202;
	add.s32 	%r216, %r365, 2;
	selp.b32 	%r217, %r216, %r204, %p14;
	ld.shared.u8 	%r218, [%r364+-2];
	sub.s32 	%r219, %r7, %r218;
	mul.lo.s32 	%r220, %r219, %r219;
	ld.shared.u8 	%r221, [%r364+-1];
	sub.s32 	%r222, %r8, %r221;
	mad.lo.s32 	%r223, %r222, %r222, %r220;
	ld.shared.u8 	%r224, [%r364];
	sub.s32 	%r225, %r9, %r224;
	mad.lo.s32 	%r226, %r225, %r225, %r223;
	cvt.rn.f32.u32 	%f7, %r226;
	sqrt.rn.f32 	%f8, %f7;
	cvt.rzi.s32.f32 	%r227, %f8;
	setp.lt.s32 	%p15, %r227, %r215;
	min.s32 	%r228, %r227, %r215;
	add.s32 	%r229, %r365, 3;
	selp.b32 	%r230, %r229, %r217, %p15;
	ld.shared.u8 	%r231, [%r364+1];
	sub.s32 	%r232, %r7, %r231;
	mul.lo.s32 	%r233, %r232, %r232;
	ld.shared.u8 	%r234, [%r364+2];
	sub.s32 	%r235, %r8, %r234;
	mad.lo.s32 	%r236, %r235, %r235, %r233;
	ld.shared.u8 	%r237, [%r364+3];
	sub.s32 	%r238, %r9, %r237;
	mad.lo.s32 	%r239, %r238, %r238, %r236;
	cvt.rn.f32.u32 	%f9, %r239;
	sqrt.rn.f32 	%f10, %f9;
	cvt.rzi.s32.f32 	%r240, %f10;
	setp.lt.s32 	%p16, %r240, %r228;
	min.s32 	%r241, %r240, %r228;
	add.s32 	%r242, %r365, 4;
	selp.b32 	%r243, %r242, %r230, %p16;
	ld.shared.u8 	%r244, [%r364+4];
	sub.s32 	%r245, %r7, %r244;
	mul.lo.s32 	%r246, %r245, %r245;
	ld.shared.u8 	%r247, [%r364+5];
	sub.s32 	%r248, %r8, %r247;
	mad.lo.s32 	%r249, %r248, %r248, %r246;
	ld.shared.u8 	%r250, [%r364+6];
	sub.s32 	%r251, %r9, %r250;
	mad.lo.s32 	%r252, %r251, %r251, %r249;
	cvt.rn.f32.u32 	%f11, %r252;
	sqrt.rn.f32 	%f12, %f11;
	cvt.rzi.s32.f32 	%r253, %f12;
	setp.lt.s32 	%p17, %r253, %r241;
	min.s32 	%r254, %r253, %r241;
	add.s32 	%r255, %r365, 5;
	selp.b32 	%r256, %r255, %r243, %p17;
	ld.shared.u8 	%r257, [%r364+7];
	sub.s32 	%r258, %r7, %r257;
	mul.lo.s32 	%r259, %r258, %r258;
	ld.shared.u8 	%r260, [%r364+8];
	sub.s32 	%r261, %r8, %r260;
	mad.lo.s32 	%r262, %r261, %r261, %r259;
	ld.shared.u8 	%r263, [%r364+9];
	sub.s32 	%r264, %r9, %r263;
	mad.lo.s32 	%r265, %r264, %r264, %r262;
	cvt.rn.f32.u32 	%f13, %r265;
	sqrt.rn.f32 	%f14, %f13;
	cvt.rzi.s32.f32 	%r266, %f14;
	setp.lt.s32 	%p18, %r266, %r254;
	min.s32 	%r267, %r266, %r254;
	add.s32 	%r268, %r365, 6;
	selp.b32 	%r269, %r268, %r256, %p18;
	ld.shared.u8 	%r270, [%r364+10];
	sub.s32 	%r271, %r7, %r270;
	mul.lo.s32 	%r272, %r271, %r271;
	ld.shared.u8 	%r273, [%r364+11];
	sub.s32 	%r274, %r8, %r273;
	mad.lo.s32 	%r275, %r274, %r274, %r272;
	ld.shared.u8 	%r276, [%r364+12];
	sub.s32 	%r277, %r9, %r276;
	mad.lo.s32 	%r278, %r277, %r277, %r275;
	cvt.rn.f32.u32 	%f15, %r278;
	sqrt.rn.f32 	%f16, %f15;
	cvt.rzi.s32.f32 	%r279, %f16;
	setp.lt.s32 	%p19, %r279, %r267;
	min.s32 	%r367, %r279, %r267;
	add.s32 	%r280, %r365, 7;
	selp.b32 	%r366, %r280, %r269, %p19;
	add.s32 	%r364, %r364, 24;
	add.s32 	%r365, %r365, 8;
	setp.ne.s32 	%p20, %r365, 1000;
	@%p20 bra 	$L__BB0_9;
	setp.gt.u32 	%p21, %r382, 999;
	shl.b32 	%r281, %r366, 2;
	mov.u32 	%r282, _ZZ19KmeansAssignClusterPhS_PiS0_iiiE21shared_num_pt_cluster;
	add.s32 	%r283, %r282, %r281;
	atom.shared.add.u32 	%r284, [%r283], 1;
	mov.u32 	%r285, _ZZ19KmeansAssignClusterPhS_PiS0_iiiE15shared_sum_dist;
	mad.lo.s32 	%r286, %r366, 12, %r285;
	atom.shared.add.u32 	%r287, [%r286], %r7;
	atom.shared.add.u32 	%r288, [%r286+4], %r8;
	atom.shared.add.u32 	%r289, [%r286+8], %r9;
	@%p21 bra 	$L__BB0_17;
	mul.lo.s32 	%r71, %r1, %r4;
	add.s32 	%r290, %r382, %r71;
	max.u32 	%r291, %r290, 1000;
	setp.lt.u32 	%p22, %r290, 1000;
	selp.u32 	%r292, 1, 0, %p22;
	add.s32 	%r293, %r290, %r292;
	sub.s32 	%r294, %r291, %r293;
	div.u32 	%r295, %r294, %r71;
	add.s32 	%r72, %r295, %r292;
	and.b32  	%r296, %r72, 3;
	setp.eq.s32 	%p23, %r296, 3;
	@%p23 bra 	$L__BB0_14;
	add.s32 	%r297, %r72, 1;
	and.b32  	%r298, %r297, 3;
	mad.lo.s32 	%r371, %r382, 12, %r285;
	mul.lo.s32 	%r74, %r71, 12;
	mul.lo.s32 	%r370, %r126, %r382;
	mul.lo.s32 	%r76, %r71, %r126;
	shl.b32 	%r300, %r382, 2;
	add.s32 	%r369, %r282, %r300;
	shl.b32 	%r78, %r71, 2;
	mul.wide.u32 	%rd25, %r5, %r1;
	cvt.u64.u32 	%rd26, %r2;
	add.s64 	%rd27, %rd25, %rd26;
	shl.b64 	%rd28, %rd27, 2;
	add.s64 	%rd47, %rd3, %rd28;
	mul.wide.u32 	%rd5, %r71, 4;
	neg.s32 	%r368, %r298;
	mad.lo.s32 	%r302, %r4, %r298, %r5;
	mad.lo.s32 	%r382, %r1, %r302, %r2;
$L__BB0_13:
	.pragma "nounroll";
	ld.shared.u32 	%r303, [%r369];
	atom.global.add.u32 	%r304, [%rd47], %r303;
	mul.wide.s32 	%rd29, %r370, 4;
	add.s64 	%rd30, %rd2, %rd29;
	ld.shared.u32 	%r305, [%r371];
	atom.global.add.u32 	%r306, [%rd30], %r305;
	atom.global.add.u32 	%r307, [%rd30+4], %r305;
	atom.global.add.u32 	%r308, [%rd30+8], %r305;
	add.s32 	%r371, %r371, %r74;
	add.s32 	%r370, %r370, %r76;
	add.s32 	%r369, %r369, %r78;
	add.s64 	%rd47, %rd47, %rd5;
	add.s32 	%r368, %r368, 1;
	setp.ne.s32 	%p24, %r368, 0;
	@%p24 bra 	$L__BB0_13;
$L__BB0_14:
	setp.lt.u32 	%p25, %r72, 3;
	@%p25 bra 	$L__BB0_17;
	shl.b32 	%r309, %r71, 1;
	add.s32 	%r381, %r382, %r309;
	mul.lo.s32 	%r380, %r126, %r381;
	mul.lo.s32 	%r310, %r71, %r126;
	shl.b32 	%r92, %r310, 2;
	mad.lo.s32 	%r379, %r71, 3, %r382;
	mul.lo.s32 	%r378, %r126, %r379;
	add.s32 	%r376, %r382, %r71;
	mul.lo.s32 	%r377, %r126, %r376;
	mad.lo.s32 	%r375, %r382, 12, %r285;
	mul.lo.s32 	%r98, %r71, 48;
	mul.lo.s32 	%r99, %r71, 24;
	mul.lo.s32 	%r100, %r71, 36;
	mul.lo.s32 	%r374, %r382, %r126;
	shl.b32 	%r312, %r382, 2;
	add.s32 	%r373, %r282, %r312;
	shl.b32 	%r103, %r71, 3;
$L__BB0_16:
	mul.wide.u32 	%rd31, %r382, 4;
	add.s64 	%rd32, %rd3, %rd31;
	ld.shared.u32 	%r314, [%r373];
	atom.global.add.u32 	%r315, [%rd32], %r314;
	mul.wide.s32 	%rd33, %r374, 4;
	add.s64 	%rd34, %rd2, %rd33;
	ld.shared.u32 	%r316, [%r375];
	atom.global.add.u32 	%r317, [%rd34], %r316;
	atom.global.add.u32 	%r318, [%rd34+4], %r316;
	atom.global.add.u32 	%r319, [%rd34+8], %r316;
	add.s32 	%r320, %r382, %r71;
	mul.wide.u32 	%rd35, %r376, 4;
	add.s64 	%rd36, %rd3, %rd35;
	shl.b32 	%r321, %r71, 2;
	add.s32 	%r322, %r373, %r321;
	ld.shared.u32 	%r323, [%r322];
	atom.global.add.u32 	%r324, [%rd36], %r323;
	mul.wide.s32 	%rd37, %r377, 4;
	add.s64 	%rd38, %rd2, %rd37;
	mul.lo.s32 	%r325, %r71, 12;
	add.s32 	%r326, %r375, %r325;
	ld.shared.u32 	%r327, [%r326];
	atom.global.add.u32 	%r328, [%rd38], %r327;
	atom.global.add.u32 	%r329, [%rd38+4], %r327;
	atom.global.add.u32 	%r330, [%rd38+8], %r327;
	add.s32 	%r331, %r320, %r71;
	mul.wide.u32 	%rd39, %r381, 4;
	add.s64 	%rd40, %rd3, %rd39;
	add.s32 	%r332, %r373, %r103;
	ld.shared.u32 	%r333, [%r332];
	atom.global.add.u32 	%r334, [%rd40], %r333;
	mul.wide.s32 	%rd41, %r380, 4;
	add.s64 	%rd42, %rd2, %rd41;
	add.s32 	%r335, %r375, %r99;
	ld.shared.u32 	%r336, [%r335];
	atom.global.add.u32 	%r337, [%rd42], %r336;
	atom.global.add.u32 	%r338, [%rd42+4], %r336;
	atom.global.add.u32 	%r339, [%rd42+8], %r336;
	add.s32 	%r340, %r331, %r71;
	mul.wide.u32 	%rd43, %r379, 4;
	add.s64 	%rd44, %rd3, %rd43;
	add.s32 	%r341, %r373, %r325;
	ld.shared.u32 	%r342, [%r341];
	atom.global.add.u32 	%r343, [%rd44], %r342;
	mul.wide.s32 	%rd45, %r378, 4;
	add.s64 	%rd46, %rd2, %rd45;
	add.s32 	%r344, %r375, %r100;
	ld.shared.u32 	%r345, [%r344];
	atom.global.add.u32 	%r346, [%rd46], %r345;
	atom.global.add.u32 	%r347, [%rd46+4], %r345;
	atom.global.add.u32 	%r348, [%rd46+8], %r345;
	add.s32 	%r382, %r340, %r71;
	add.s32 	%r381, %r381, %r321;
	add.s32 	%r380, %r380, %r92;
	add.s32 	%r379, %r379, %r321;
	add.s32 	%r378, %r378, %r92;
	add.s32 	%r377, %r377, %r92;
	add.s32 	%r376, %r376, %r321;
	add.s32 	%r375, %r375, %r98;
	add.s32 	%r374, %r374, %r92;
	shl.b32 	%r349, %r71, 4;
	add.s32 	%r373, %r373, %r349;
	setp.lt.u32 	%p26, %r382, 1000;
	@%p26 bra 	$L__BB0_16;
$L__BB0_17:
	ret;

}
	// .globl	_Z13KmeansCalLossPhS_PiS0_S0_j
.visible .entry _Z13KmeansCalLossPhS_PiS0_S0_j(
	.param .u64 .ptr .align 1 _Z13KmeansCalLossPhS_PiS0_S0_j_param_0,
	.param .u64 .ptr .align 1 _Z13KmeansCalLossPhS_PiS0_S0_j_param_1,
	.param .u64 .ptr .align 1 _Z13KmeansCalLossPhS_PiS0_S0_j_param_2,
	.param .u64 .ptr .align 1 _Z13KmeansCalLossPhS_PiS0_S0_j_param_3,
	.param .u64 .ptr .align 1 _Z13KmeansCalLossPhS_PiS0_S0_j_param_4,
	.param .u32 _Z13KmeansCalLossPhS_PiS0_S0_j_param_5
)
{
	.reg .b32 	%r<31>;
	.reg .b32 	%f<4>;
	.reg .b64 	%rd<27>;

	ld.param.u64 	%rd1, [_Z13KmeansCalLossPhS_PiS0_S0_j_param_0];
	ld.param.u64 	%rd2, [_Z13KmeansCalLossPhS_PiS0_S0_j_param_1];
	ld.param.u64 	%rd3, [_Z13KmeansCalLossPhS_PiS0_S0_j_param_2];
	ld.param.u64 	%rd4, [_Z13KmeansCalLossPhS_PiS0_S0_j_param_3];
	ld.param.u64 	%rd5, [_Z13KmeansCalLossPhS_PiS0_S0_j_param_4];
	ld.param.u32 	%r1, [_Z13KmeansCalLossPhS_PiS0_S0_j_param_5];
	cvta.to.global.u64 	%rd6, %rd3;
	cvta.to.global.u64 	%rd7, %rd1;
	cvta.to.global.u64 	%rd8, %rd5;
	cvta.to.global.u64 	%rd9, %rd4;
	cvta.to.global.u64 	%rd10, %rd2;
	mov.u32 	%r2, %ctaid.x;
	mov.u32 	%r3, %ntid.x;
	mov.u32 	%r4, %tid.x;
	mad.lo.s32 	%r5, %r2, %r3, %r4;
	mul.lo.s32 	%r6, %r1, %r5;
	cvt.u64.u32 	%rd11, %r6;
	add.s64 	%rd12, %rd10, %rd11;
	ld.global.u8 	%r7, [%rd12];
	add.s32 	%r8, %r6, 1;
	cvt.u64.u32 	%rd13, %r8;
	add.s64 	%rd14, %rd10, %rd13;
	ld.global.u8 	%r9, [%rd14];
	mul.wide.u32 	%rd15, %r6, 4;
	add.s64 	%rd16, %rd9, %rd15;
	ld.global.u32 	%r10, [%rd16];
	mul.wide.s32 	%rd17, %r5, 4;
	add.s64 	%rd18, %rd8, %rd17;
	ld.global.u32 	%r11, [%rd18];
	div.s32 	%r12, %r10, %r11;
	add.s64 	%rd19, %rd7, %rd11;
	st.global.u8 	[%rd19], %r12;
	and.b32  	%r13, %r12, 255;
	mul.wide.u32 	%rd20, %r8, 4;
	add.s64 	%rd21, %rd9, %rd20;
	ld.global.u32 	%r14, [%rd21];
	ld.global.u32 	%r15, [%rd18];
	div.s32 	%r16, %r14, %r15;
	add.s64 	%rd22, %rd7, %rd13;
	st.global.u8 	[%rd22], %r16;
	and.b32  	%r17, %r16, 255;
	add.s32 	%r18, %r6, 2;
	cvt.u64.u32 	%rd23, %r18;
	mul.wide.u32 	%rd24, %r18, 4;
	add.s64 	%rd25, %rd9, %rd24;
	ld.global.u32 	%r19, [%rd25];
	ld.global.u32 	%r20, [%rd18];
	div.s32 	%r21, %r19, %r20;
	add.s64 	%rd26, %rd7, %rd23;
	st.global.u8 	[%rd26], %r21;
	and.b32  	%r22, %r21, 255;
	sub.s32 	%r23, %r13, %r7;
	mul.lo.s32 	%r24, %r23, %r23;
	sub.s32 	%r25, %r17, %r9;
	mad.lo.s32 	%r26, %r25, %r25, %r24;
	sub.s32 	%r27, %r22, %r9;
	mad.lo.s32 	%r28, %r27, %r27, %r26;
	cvt.rn.f32.u32 	%f1, %r28;
	sqrt.rn.f32 	%f2, %f1;
	add.f32 	%f3, %f2, %f1;
	cvt.rzi.s32.f32 	%r29, %f3;
	atom.global.add.u32 	%r30, [%rd6], %r29;
	ret;

}
	// .globl	_Z17KmeansWriteResultPhS_S_jjj
.visible .entry _Z17KmeansWriteResultPhS_S_jjj(
	.param .u64 .ptr .align 1 _Z17KmeansWriteResultPhS_S_jjj_param_0,
	.param .u64 .ptr .align 1 _Z17KmeansWriteResultPhS_S_jjj_param_1,
	.param .u64 .ptr .align 1 _Z17KmeansWriteResultPhS_S_jjj_param_2,
	.param .u32 _Z17KmeansWriteResultPhS_S_jjj_param_3,
	.param .u32 _Z17KmeansWriteResultPhS_S_jjj_param_4,
	.param .u32 _Z17KmeansWriteResultPhS_S_jjj_param_5
)
{
	.reg .pred 	%p<21>;
	.reg .b16 	%rs<22>;
	.reg .b32 	%r<200>;
	.reg .b32 	%f<17>;
	.reg .b64 	%rd<49>;
	// demoted variable
	.shared .align 1 .b8 _ZZ17KmeansWriteResultPhS_S_jjjE15shared_centroid[3000];
	ld.param.u64 	%rd3, [_Z17KmeansWriteResultPhS_S_jjj_param_0];
	ld.param.u64 	%rd2, [_Z17KmeansWriteResultPhS_S_jjj_param_1];
	ld.param.u64 	%rd4, [_Z17KmeansWriteResultPhS_S_jjj_param_2];
	ld.param.u32 	%r39, [_Z17KmeansWriteResultPhS_S_jjj_param_3];
	ld.param.u32 	%r40, [_Z17KmeansWriteResultPhS_S_jjj_param_4];
	ld.param.u32 	%r41, [_Z17KmeansWriteResultPhS_S_jjj_param_5];
	cvta.to.global.u64 	%rd1, %rd4;
	cvta.to.global.u64 	%rd5, %rd3;
	mov.u32 	%r42, %ctaid.x;
	mov.u32 	%r1, %ntid.x;
	mov.u32 	%r2, %tid.x;
	mad.lo.s32 	%r3, %r42, %r1, %r2;
	mov.u32 	%r43, %ctaid.y;
	mov.u32 	%r4, %ntid.y;
	mov.u32 	%r5, %tid.y;
	mad.lo.s32 	%r6, %r43, %r4, %r5;
	mad.lo.s32 	%r44, %r39, %r6, %r3;
	mul.lo.s32 	%r7, %r41, %r44;
	cvt.u64.u32 	%rd6, %r7;
	add.s64 	%rd7, %rd5, %rd6;
	ld.global.u8 	%rs1, [%rd7];
	add.s32 	%r8, %r7, 1;
	cvt.u64.u32 	%rd8, %r8;
	add.s64 	%rd9, %rd5, %rd8;
	ld.global.u8 	%rs2, [%rd9];
	add.s32 	%r9, %r7, 2;
	cvt.u64.u32 	%rd10, %r9;
	add.s64 	%rd11, %rd5, %rd10;
	ld.global.u8 	%rs3, [%rd11];
	mad.lo.s32 	%r195, %r5, %r1, %r2;
	setp.gt.u32 	%p1, %r195, 999;
	@%p1 bra 	$L__BB2_7;
	mul.lo.s32 	%r11, %r1, %r4;
	add.s32 	%r45, %r195, %r11;
	max.u32 	%r46, %r45, 1000;
	setp.lt.u32 	%p2, %r45, 1000;
	selp.u32 	%r47, 1, 0, %p2;
	add.s32 	%r48, %r45, %r47;
	sub.s32 	%r49, %r46, %r48;
	div.u32 	%r50, %r49, %r11;
	add.s32 	%r12, %r50, %r47;
	and.b32  	%r51, %r12, 3;
	setp.eq.s32 	%p3, %r51, 3;
	@%p3 bra 	$L__BB2_4;
	add.s32 	%r52, %r12, 1;
	and.b32  	%r53, %r52, 3;
	mov.u32 	%r54, _ZZ17KmeansWriteResultPhS_S_jjjE15shared_centroid;
	mad.lo.s32 	%r55, %r195, 3, %r54;
	add.s32 	%r193, %r55, 1;
	mul.lo.s32 	%r14, %r11, 3;
	mad.lo.s32 	%r192, %r41, %r195, 1;
	mul.lo.s32 	%r16, %r11, %r41;
	neg.s32 	%r191, %r53;
	mad.lo.s32 	%r56, %r4, %r53, %r5;
	mad.lo.s32 	%r195, %r1, %r56, %r2;
$L__BB2_3:
	.pragma "nounroll";
	add.s32 	%r57, %r192, -1;
	cvt.u64.u32 	%rd12, %r57;
	add.s64 	%rd13, %rd1, %rd12;
	ld.global.u8 	%rs4, [%rd13];
	st.shared.u8 	[%r193+-1], %rs4;
	add.s32 	%r58, %r192, 1;
	cvt.u64.u32 	%rd14, %r192;
	add.s64 	%rd15, %rd1, %rd14;
	ld.global.u8 	%rs5, [%rd15];
	st.shared.u8 	[%r193], %rs5;
	cvt.u64.u32 	%rd16, %r58;
	add.s64 	%rd17, %rd1, %rd16;
	ld.global.u8 	%rs6, [%rd17];
	st.shared.u8 	[%r193+1], %rs6;
	add.s32 	%r193, %r193, %r14;
	add.s32 	%r192, %r192, %r16;
	add.s32 	%r191, %r191, 1;
	setp.ne.s32 	%p4, %r191, 0;
	@%p4 bra 	$L__BB2_3;
$L__BB2_4:
	setp.lt.u32 	%p5, %r12, 3;
	@%p5 bra 	$L__BB2_7;
	mov.u32 	%r60, _ZZ17KmeansWriteResultPhS_S_jjjE15shared_centroid;
	mul.lo.s32 	%r66, %r11, 3;
$L__BB2_6:
	mul.lo.s32 	%r59, %r195, %r41;
	cvt.u64.u32 	%rd18, %r59;
	add.s64 	%rd19, %rd1, %rd18;
	ld.global.u8 	%rs7, [%rd19];
	mad.lo.s32 	%r61, %r195, 3, %r60;
	st.shared.u8 	[%r61], %rs7;
	add.s32 	%r62, %r59, 1;
	cvt.u64.u32 	%rd20, %r62;
	add.s64 	%rd21, %rd1, %rd20;
	ld.global.u8 	%rs8, [%rd21];
	st.shared.u8 	[%r61+1], %rs8;
	add.s32 	%r63, %r59, 2;
	cvt.u64.u32 	%rd22, %r63;
	add.s64 	%rd23, %rd1, %rd22;
	ld.global.u8 	%rs9, [%rd23];
	st.shared.u8 	[%r61+2], %rs9;
	add.s32 	%r64, %r195, %r11;
	mul.lo.s32 	%r65, %r64, %r41;
	cvt.u64.u32 	%rd24, %r65;
	add.s64 	%rd25, %rd1, %rd24;
	ld.global.u8 	%rs10, [%rd25];
	add.s32 	%r67, %r61, %r66;
	st.shared.u8 	[%r67], %rs10;
	add.s32 	%r68, %r65, 1;
	cvt.u64.u32 	%rd26, %r68;
	add.s64 	%rd27, %rd1, %rd26;
	ld.global.u8 	%rs11, [%rd27];
	st.shared.u8 	[%r67+1], %rs11;
	add.s32 	%r69, %r65, 2;
	cvt.u64.u32 	%rd28, %r69;
	add.s64 	%rd29, %rd1, %rd28;
	ld.global.u8 	%rs12, [%rd29];
	st.shared.u8 	[%r67+2], %rs12;
	add.s32 	%r70, %r64, %r11;
	mul.lo.s32 	%r71, %r70, %r41;
	cvt.u64.u32 	%rd30, %r71;
	add.s64 	%rd31, %rd1, %rd30;
	ld.global.u8 	%rs13, [%rd31];
	add.s32 	%r72, %r67, %r66;
	st.shared.u8 	[%r72], %rs13;
	add.s32 	%r73, %r71, 1;
	cvt.u64.u32 	%rd32, %r73;
	add.s64 	%rd33, %rd1, %rd32;
	ld.global.u8 	%rs14, [%rd33];
	st.shared.u8 	[%r72+1], %rs14;
	add.s32 	%r74, %r71, 2;
	cvt.u64.u32 	%rd34, %r74;
	add.s64 	%rd35, %rd1, %rd34;
	ld.global.u8 	%rs15, [%rd35];
	st.shared.u8 	[%r72+2], %rs15;
	add.s32 	%r75, %r70, %r11;
	mul.lo.s32 	%r76, %r75, %r41;
	cvt.u64.u32 	%rd36, %r76;
	add.s64 	%rd37, %rd1, %rd36;
	ld.global.u8 	%rs16, [%rd37];
	add.s32 	%r77, %r72, %r66;
	st.shared.u8 	[%r77], %rs16;
	add.s32 	%r78, %r76, 1;
	cvt.u64.u32 	%rd38, %r78;
	add.s64 	%rd39, %rd1, %rd38;
	ld.global.u8 	%rs17, [%rd39];
	st.shared.u8 	[%r77+1], %rs17;
	add.s32 	%r79, %r76, 2;
	cvt.u64.u32 	%rd40, %r79;
	add.s64 	%rd41, %rd1, %rd40;
	ld.global.u8 	%rs18, [%rd41];
	st.shared.u8 	[%r77+2], %rs18;
	add.s32 	%r195, %r75, %r11;
	setp.lt.u32 	%p6, %r195, 1000;
	@%p6 bra 	$L__BB2_6;
$L__BB2_7:
	bar.sync 	0;
	setp.lt.s32 	%p7, %r3, 0;
	setp.ge.s32 	%p8, %r3, %r39;
	setp.ge.s32 	%p9, %r6, %r40;
	or.pred  	%p10, %p8, %p9;
	or.pred  	%p11, %p10, %p7;
	@%p11 bra 	$L__BB2_11;
	cvt.u32.u16 	%r84, %rs1;
	and.b32  	%r28, %r84, 255;
	cvt.u32.u16 	%r85, %rs2;
	and.b32  	%r29, %r85, 255;
	mov.u32 	%r86, _ZZ17KmeansWriteResultPhS_S_jjjE15shared_centroid;
	add.s32 	%r196, %r86, 11;
	cvt.u32.u16 	%r87, %rs3;
	and.b32  	%r30, %r87, 255;
	mov.b32 	%r199, 1000000;
	mov.b32 	%r197, 0;
$L__BB2_9:
	ld.shared.u8 	%r88, [%r196+-11];
	sub.s32 	%r89, %r28, %r88;
	mul.lo.s32 	%r90, %r89, %r89;
	ld.shared.u8 	%r91, [%r196+-10];
	sub.s32 	%r92, %r29, %r91;
	mad.lo.s32 	%r93, %r92, %r92, %r90;
	ld.shared.u8 	%r94, [%r196+-9];
	sub.s32 	%r95, %r30, %r94;
	mad.lo.s32 	%r96, %r95, %r95, %r93;
	cvt.rn.f32.u32 	%f1, %r96;
	sqrt.rn.f32 	%f2, %f1;
	cvt.rzi.s32.f32 	%r97, %f2;
	setp.lt.s32 	%p12, %r97, %r199;
	min.s32 	%r98, %r97, %r199;
	selp.b32 	%r99, %r197, %r198, %p12;
	ld.shared.u8 	%r100, [%r196+-8];
	sub.s32 	%r101, %r28, %r100;
	mul.lo.s32 	%r102, %r101, %r101;
	ld.shared.u8 	%r103, [%r196+-7];
	sub.s32 	%r104, %r29, %r103;
	mad.lo.s32 	%r105, %r104, %r104, %r102;
	ld.shared.u8 	%r106, [%r196+-6];
	sub.s32 	%r107, %r30, %r106;
	mad.lo.s32 	%r108, %r107, %r107, %r105;
	cvt.rn.f32.u32 	%f3, %r108;
	sqrt.rn.f32 	%f4, %f3;
	cvt.rzi.s32.f32 	%r109, %f4;
	setp.lt.s32 	%p13, %r109, %r98;
	min.s32 	%r110, %r109, %r98;
	add.s32 	%r111, %r197, 1;
	selp.b32 	%r112, %r111, %r99, %p13;
	ld.shared.u8 	%r113, [%r196+-5];
	sub.s32 	%r114, %r28, %r113;
	mul.lo.s32 	%r115, %r114, %r114;
	ld.shared.u8 	%r116, [%r196+-4];
	sub.s32 	%r117, %r29, %r116;
	mad.lo.s32 	%r118, %r117, %r117, %r115;
	ld.shared.u8 	%r119, [%r196+-3];
	sub.s32 	%r120, %r30, %r119;
	mad.lo.s32 	%r121, %r120, %r120, %r118;
	cvt.rn.f32.u32 	%f5, %r121;
	sqrt.rn.f32 	%f6, %f5;
	cvt.rzi.s32.f32 	%r122, %f6;
	setp.lt.s32 	%p14, %r122, %r110;
	min.s32 	%r123, %r122, %r110;
	add.s32 	%r124, %r197, 2;
	selp.b32 	%r125, %r124, %r112, %p14;
	ld.shared.u8 	%r126, [%r196+-2];
	sub.s32 	%r127, %r28, %r126;
	mul.lo.s32 	%r128, %r127, %r127;
	ld.shared.u8 	%r129, [%r196+-1];
	sub.s32 	%r130, %r29, %r129;
	mad.lo.s32 	%r131, %r130, %r130, %r128;
	ld.shared.u8 	%r132, [%r196];
	sub.s32 	%r133, %r30, %r132;
	mad.lo.s32 	%r134, %r133, %r133, %r131;
	cvt.rn.f32.u32 	%f7, %r134;
	sqrt.rn.f32 	%f8, %f7;
	cvt.rzi.s32.f32 	%r135, %f8;
	setp.lt.s32 	%p15, %r135, %r123;
	min.s32 	%r136, %r135, %r123;
	add.s32 	%r137, %r197, 3;
	selp.b32 	%r138, %r137, %r125, %p15;
	ld.shared.u8 	%r139, [%r196+1];
	sub.s32 	%r140, %r28, %r139;
	mul.lo.s32 	%r141, %r140, %r140;
	ld.shared.u8 	%r142, [%r196+2];
	sub.s32 	%r143, %r29, %r142;
	mad.lo.s32 	%r144, %r143, %r143, %r141;
	ld.shared.u8 	%r145, [%r196+3];
	sub.s32 	%r146, %r30, %r145;
	mad.lo.s32 	%r147, %r146, %r146, %r144;
	cvt.rn.f32.u32 	%f9, %r147;
	sqrt.rn.f32 	%f10, %f9;
	cvt.rzi.s32.f32 	%r148, %f10;
	setp.lt.s32 	%p16, %r148, %r136;
	min.s32 	%r149, %r148, %r136;
	add.s32 	%r150, %r197, 4;
	selp.b32 	%r151, %r150, %r138, %p16;
	ld.shared.u8 	%r152, [%r196+4];
	sub.s32 	%r153, %r28, %r152;
	mul.lo.s32 	%r154, %r153, %r153;
	ld.shared.u8 	%r155, [%r196+5];
	sub.s32 	%r156, %r29, %r155;
	mad.lo.s32 	%r157, %r156, %r156, %r154;
	ld.shared.u8 	%r158, [%r196+6];
	sub.s32 	%r159, %r30, %r158;
	mad.lo.s32 	%r160, %r159, %r159, %r157;
	cvt.rn.f32.u32 	%f11, %r160;
	sqrt.rn.f32 	%f12, %f11;
	cvt.rzi.s32.f32 	%r161, %f12;
	setp.lt.s32 	%p17, %r161, %r149;
	min.s32 	%r162, %r161, %r149;
	add.s32 	%r163, %r197, 5;
	selp.b32 	%r164, %r163, %r151, %p17;
	ld.shared.u8 	%r165, [%r196+7];
	sub.s32 	%r166, %r28, %r165;
	mul.lo.s32 	%r167, %r166, %r166;
	ld.shared.u8 	%r168, [%r196+8];
	sub.s32 	%r169, %r29, %r168;
	mad.lo.s32 	%r170, %r169, %r169, %r167;
	ld.shared.u8 	%r171, [%r196+9];
	sub.s32 	%r172, %r30, %r171;
	mad.lo.s32 	%r173, %r172, %r172, %r170;
	cvt.rn.f32.u32 	%f13, %r173;
	sqrt.rn.f32 	%f14, %f13;
	cvt.rzi.s32.f32 	%r174, %f14;
	setp.lt.s32 	%p18, %r174, %r162;
	min.s32 	%r175, %r174, %r162;
	add.s32 	%r176, %r197, 6;
	selp.b32 	%r177, %r176, %r164, %p18;
	ld.shared.u8 	%r178, [%r196+10];
	sub.s32 	%r179, %r28, %r178;
	mul.lo.s32 	%r180, %r179, %r179;
	ld.shared.u8 	%r181, [%r196+11];
	sub.s32 	%r182, %r29, %r181;
	mad.lo.s32 	%r183, %r182, %r182, %r180;
	ld.shared.u8 	%r184, [%r196+12];
	sub.s32 	%r185, %r30, %r184;
	mad.lo.s32 	%r186, %r185, %r185, %r183;
	cvt.rn.f32.u32 	%f15, %r186;
	sqrt.rn.f32 	%f16, %f15;
	cvt.rzi.s32.f32 	%r187, %f16;
	setp.lt.s32 	%p19, %r187, %r175;
	min.s32 	%r199, %r187, %r175;
	add.s32 	%r188, %r197, 7;
	selp.b32 	%r198, %r188, %r177, %p19;
	add.s32 	%r196, %r196, 24;
	add.s32 	%r197, %r197, 8;
	setp.ne.s32 	%p20, %r197, 1000;
	@%p20 bra 	$L__BB2_9;
	cvta.to.global.u64 	%rd42, %rd2;
	mad.lo.s32 	%r190, %r198, 3, %r86;
	ld.shared.u8 	%rs19, [%r190];
	add.s64 	%rd46, %rd42, %rd6;
	st.global.u8 	[%rd46], %rs19;
	ld.shared.u8 	%rs20, [%r190+1];
	add.s64 	%rd47, %rd42, %rd8;
	st.global.u8 	[%rd47], %rs20;
	ld.shared.u8 	%rs21, [%r190+2];
	add.s64 	%rd48, %rd42, %rd10;
	st.global.u8 	[%rd48], %rs21;
$L__BB2_11:
	ret;

}


// ===== COMPILED SASS (sm_100) =====

	.target	sm_100

	.elftype	@"ET_EXEC"


//--------------------- .note.nv.tkinfo           --------------------------
	.section	.note.nv.tkinfo,"",@"SHT_NOTE"
	.sectionflags	@"SHF_NOTE_NV_TKINFO"
	.tkinfo
        /*0018*/ 	.word	0x00000002
        /*0030*/ 	.string	""
        /*0030*/ 	.string	"ptxas"
        /*0030*/ 	.string	"Cuda compilation tools, release 13.0, V13.0.88"
        /*0030*/ 	.string	"Build cuda_13.0.r13.0/compiler.36424714_0"
        /*0030*/ 	.string	"-arch sm_100 -m 64 "



//--------------------- .note.nv.cuinfo           --------------------------
	.section	.note.nv.cuinfo,"",@"SHT_NOTE"
	.sectionflags	@"SHF_NOTE_NV_CUINFO"
        /*0018*/ 	.short	0x0002
        /*001a*/ 	.short	0x0064
        /*001c*/ 	.short	0x0082
	.zero		2


//--------------------- .nv.info                  --------------------------
	.section	.nv.info,"",@"SHT_CUDA_INFO"
	.align	4


	//----- nvinfo : EIATTR_REGCOUNT
	.align		4
        /*0000*/ 	.byte	0x04, 0x2f
        /*0002*/ 	.short	(.L_1 - .L_0)
	.align		4
.L_0:
        /*0004*/ 	.word	index@(_Z19KmeansAssignClusterPhS_PiS0_iii)
        /*0008*/ 	.word	0x00000020


	//----- nvinfo : EIATTR_FRAME_SIZE
	.align		4
.L_1:
        /*000c*/ 	.byte	0x04, 0x11
        /*000e*/ 	.short	(.L_3 - .L_2)
	.align		4
.L_2:
        /*0010*/ 	.word	index@($__internal_2_$__cuda_sm20_sqrt_rn_f32_slowpath)
        /*0014*/ 	.word	0x00000000


	//----- nvinfo : EIATTR_FRAME_SIZE
	.align		4
.L_3:
        /*0018*/ 	.byte	0x04, 0x11
        /*001a*/ 	.short	(.L_5 - .L_4)
	.align		4
.L_4:
        /*001c*/ 	.word	index@(_Z19KmeansAssignClusterPhS_PiS0_iii)
        /*0020*/ 	.word	0x00000000


	//----- nvinfo : EIATTR_REGCOUNT
	.align		4
.L_5:
        /*0024*/ 	.byte	0x04, 0x2f
        /*0026*/ 	.short	(.L_7 - .L_6)
	.align		4
.L_6:
        /*0028*/ 	.word	index@(_Z13KmeansCalLossPhS_PiS0_S0_j)
        /*002c*/ 	.word	0x00000018


	//----- nvinfo : EIATTR_FRAME_SIZE
	.align		4
.L_7:
        /*0030*/ 	.byte	0x04, 0x11
        /*0032*/ 	.short	(.L_9 - .L_8)
	.align		4
.L_8:
        /*0034*/ 	.word	index@($__internal_1_$__cuda_sm20_sqrt_rn_f32_slowpath)
        /*0038*/ 	.word	0x00000000


	//----- nvinfo : EIATTR_FRAME_SIZE
	.align		4
.L_9:
        /*003c*/ 	.byte	0x04, 0x11
        /*003e*/ 	.short	(.L_11 - .L_10)
	.align		4
.L_10:
        /*0040*/ 	.word	index@(_Z13KmeansCalLossPhS_PiS0_S0_j)
        /*0044*/ 	.word	0x00000000


	//----- nvinfo : EIATTR_REGCOUNT
	.align		4
.L_11:
        /*0048*/ 	.byte	0x04, 0x2f
        /*004a*/ 	.short	(.L_13 - .L_12)
	.align		4
.L_12:
        /*004c*/ 	.word	index@(_Z17KmeansWriteResultPhS_S_jjj)
        /*0050*/ 	.word	0x00000020


	//----- nvinfo : EIATTR_FRAME_SIZE
	.align		4
.L_13:
        /*0054*/ 	.byte	0x04, 0x11
        /*0056*/ 	.short	(.L_15 - .L_14)
	.align		4
.L_14:
        /*0058*/ 	.word	index@($__internal_0_$__cuda_sm20_sqrt_rn_f32_slowpath)
        /*005c*/ 	.word	0x00000000


	//----- nvinfo : EIATTR_FRAME_SIZE
	.align		4
.L_15:
        /*0060*/ 	.byte	0x04, 0x11
        /*0062*/ 	.short	(.L_17 - .L_16)
	.align		4
.L_16:
        /*0064*/ 	.word	index@(_Z17KmeansWriteResultPhS_S_jjj)
        /*0068*/ 	.word	0x00000000


	//----- nvinfo : EIATTR_MIN_STACK_SIZE
	.align		4
.L_17:
        /*006c*/ 	.byte	0x04, 0x12
        /*006e*/ 	.short	(.L_19 - .L_18)
	.align		4
.L_18:
        /*0070*/ 	.word	index@(_Z17KmeansWriteResultPhS_S_jjj)
        /*0074*/ 	.word	0x00000000


	//----- nvinfo : EIATTR_MIN_STACK_SIZE
	.align		4
.L_19:
        /*0078*/ 	.byte	0x04, 0x12
        /*007a*/ 	.short	(.L_21 - .L_20)
	.align		4
.L_20:
        /*007c*/ 	.word	index@(_Z13KmeansCalLossPhS_PiS0_S0_j)
        /*0080*/ 	.word	0x00000000


	//----- nvinfo : EIATTR_MIN_STACK_SIZE
	.align		4
.L_21:
        /*0084*/ 	.byte	0x04, 0x12
        /*0086*/ 	.short	(.L_23 - .L_22)
	.align		4
.L_22:
        /*0088*/ 	.word	index@(_Z19KmeansAssignClusterPhS_PiS0_iii)
        /*008c*/ 	.word	0x00000000
.L_23:


//--------------------- .nv.compat                --------------------------
	.section	.nv.compat,"",@"SHT_CUDA_COMPAT_INFO"
	.align	4
        /*0000*/ 	.byte	0x02, 0x09, 0x00, 0x00, 0x02, 0x02, 0x01, 0x00, 0x02, 0x05, 0x05, 0x00, 0x03, 0x07, 0x01, 0x01
        /*0010*/ 	.byte	0x02, 0x03, 0x00, 0x00, 0x02, 0x06, 0x01, 0x00, 0x04, 0x0b, 0x08, 0x00, 0x01, 0x00, 0x00, 0x00
        /*0020*/ 	.byte	0x00, 0x00, 0x00, 0x00


//--------------------- .nv.info._Z17KmeansWriteResultPhS_S_jjj --------------------------
	.section	.nv.info._Z17KmeansWriteResultPhS_S_jjj,"",@"SHT_CUDA_INFO"
	.sectionflags	@""
	.align	4


	//----- nvinfo : EIATTR_CUDA_API_VERSION
	.align		4
        /*0000*/ 	.byte	0x04, 0x37
        /*0002*/ 	.short	(.L_25 - .L_24)
.L_24:
        /*0004*/ 	.word	0x00000082


	//----- nvinfo : EIATTR_KPARAM_INFO
	.align		4
.L_25:
        /*0008*/ 	.byte	0x04, 0x17
        /*000a*/ 	.short	(.L_27 - .L_26)
.L_26:
        /*000c*/ 	.word	0x00000000
        /*0010*/ 	.short	0x0005
        /*0012*/ 	.short	0x0020
        /*0014*/ 	.byte	0x00, 0xf0, 0x11, 0x00


	//----- nvinfo : EIATTR_KPARAM_INFO
	.align		4
.L_27:
        /*0018*/ 	.byte	0x04, 0x17
        /*001a*/ 	.short	(.L_29 - .L_28)
.L_28:
        /*001c*/ 	.word	0x00000000
        /*0020*/ 	.short	0x0004
        /*0022*/ 	.short	0x001c
        /*0024*/ 	.byte	0x00, 0xf0, 0x11, 0x00


	//----- nvinfo : EIATTR_KPARAM_INFO
	.align		4
.L_29:
        /*0028*/ 	.byte	0x04, 0x17
        /*002a*/ 	.short	(.L_31 - .L_30)
.L_30:
        /*002c*/ 	.word	0x00000000
        /*0030*/ 	.short	0x0003
        /*0032*/ 	.short	0x0018
        /*0034*/ 	.byte	0x00, 0xf0, 0x11, 0x00


	//----- nvinfo : EIATTR_KPARAM_INFO
	.align		4
.L_31:
        /*0038*/ 	.byte	0x04, 0x17
        /*003a*/ 	.short	(.L_33 - .L_32)
.L_32:
        /*003c*/ 	.word	0x00000000
        /*0040*/ 	.short	0x0002
        /*0042*/ 	.short	0x0010
        /*0044*/ 	.byte	0x00, 0xf5, 0x21, 0x00


	//----- nvinfo : EIATTR_KPARAM_INFO
	.align		4
.L_33:
        /*0048*/ 	.byte	0x04, 0x17
        /*004a*/ 	.short	(.L_35 - .L_34)
.L_34:
        /*004c*/ 	.word	0x00000000
        /*0050*/ 	.short	0x0001
        /*0052*/ 	.short	0x0008
        /*0054*/ 	.byte	0x00, 0xf5, 0x21, 0x00


	//----- nvinfo : EIATTR_KPARAM_INFO
	.align		4
.L_35:
        /*0058*/ 	.byte	0x04, 0x17
        /*005a*/ 	.short	(.L_37 - .L_36)
.L_36:
        /*005c*/ 	.word	0x00000000
        /*0060*/ 	.short	0x0000
        /*0062*/ 	.short	0x0000
        /*0064*/ 	.byte	0x00, 0xf5, 0x21, 0x00


	//----- nvinfo : EIATTR_SPARSE_MMA_MASK
	.align		4
.L_37:
        /*0068*/ 	.byte	0x03, 0x50
        /*006a*/ 	.short	0x0000


	//----- nvinfo : EIATTR_MAXREG_COUNT
	.align		4
        /*006c*/ 	.byte	0x03, 0x1b
        /*006e*/ 	.short	0x00ff


	//----- nvinfo : EIATTR_NUM_BARRIERS
	.align		4
        /*0070*/ 	.byte	0x02, 0x4c
        /*0072*/ 	.byte	0x01
	.zero		1


	//----- nvinfo : EIATTR_MERCURY_ISA_VERSION
	.align		4
        /*0074*/ 	.byte	0x03, 0x5f
        /*0076*/ 	.short	0x0101


	//----- nvinfo : EIATTR_VRC_CTA_INIT_COUNT
	.align		4
        /*0078*/ 	.byte	0x02, 0x4a
	.zero		1
	.zero		1


	//----- nvinfo : EIATTR_EXIT_INSTR_OFFSETS
	.align		4
        /*007c*/ 	.byte	0x04, 0x1c
        /*007e*/ 	.short	(.L_39 - .L_38)


	//   ....[0]....
.L_38:
        /*0080*/ 	.word	0x00000ad0


	//   ....[1]....
        /*0084*/ 	.word	0x00001a60


	//----- nvinfo : EIATTR_CRS_STACK_SIZE
	.align		4
.L_39:
        /*0088*/ 	.byte	0x04, 0x1e
        /*008a*/ 	.short	(.L_41 - .L_40)
.L_40:
        /*008c*/ 	.word	0x00000000


	//----- nvinfo : EIATTR_CBANK_PARAM_SIZE
	.align		4
.L_41:
        /*0090*/ 	.byte	0x03, 0x19
        /*0092*/ 	.short	0x0024


	//----- nvinfo : EIATTR_PARAM_CBANK
	.align		4
        /*0094*/ 	.byte	0x04, 0x0a
        /*0096*/ 	.short	(.L_43 - .L_42)
	.align		4
.L_42:
        /*0098*/ 	.word	index@(.nv.constant0._Z17KmeansWriteResultPhS_S_jjj)
        /*009c*/ 	.short	0x0380
        /*009e*/ 	.short	0x0024


	//----- nvinfo : EIATTR_SW_WAR
	.align		4
.L_43:
        /*00a0*/ 	.byte	0x04, 0x36
        /*00a2*/ 	.short	(.L_45 - .L_44)
.L_44:
        /*00a4*/ 	.word	0x00000008
.L_45:


//--------------------- .nv.info._Z13KmeansCalLossPhS_PiS0_S0_j --------------------------
	.section	.nv.info._Z13KmeansCalLossPhS_PiS0_S0_j,"",@"SHT_CUDA_INFO"
	.sectionflags	@""
	.align	4


	//----- nvinfo : EIATTR_CUDA_API_VERSION
	.align		4
        /*0000*/ 	.byte	0x04, 0x37
        /*0002*/ 	.short	(.L_47 - .L_46)
.L_46:
        /*0004*/ 	.word	0x00000082


	//----- nvinfo : EIATTR_KPARAM_INFO
	.align		4
.L_47:
        /*0008*/ 	.byte	0x04, 0x17
        /*000a*/ 	.short	(.L_49 - .L_48)
.L_48:
        /*000c*/ 	.word	0x00000000
        /*0010*/ 	.short	0x0005
        /*0012*/ 	.short	0x0028
        /*0014*/ 	.byte	0x00, 0xf0, 0x11, 0x00


	//----- nvinfo : EIATTR_KPARAM_INFO
	.align		4
.L_49:
        /*0018*/ 	.byte	0x04, 0x17
        /*001a*/ 	.short	(.L_51 - .L_50)
.L_50:
        /*001c*/ 	.word	0x00000000
        /*0020*/ 	.short	0x0004
        /*0022*/ 	.short	0x0020
        /*0024*/ 	.byte	0x00, 0xf5, 0x21, 0x00


	//----- nvinfo : EIATTR_KPARAM_INFO
	.align		4
.L_51:
        /*0028*/ 	.byte	0x04, 0x17
        /*002a*/ 	.short	(.L_53 - .L_52)
.L_52:
        /*002c*/ 	.word	0x00000000
        /*0030*/ 	.short	0x0003
        /*0032*/ 	.short	0x0018
        /*0034*/ 	.byte	0x00, 0xf5, 0x21, 0x00


	//----- nvinfo : EIATTR_KPARAM_INFO
	.align		4
.L_53:
        /*0038*/ 	.byte	0x04, 0x17
        /*003a*/ 	.short	(.L_55 - .L_54)
.L_54:
        /*003c*/ 	.word	0x00000000
        /*0040*/ 	.short	0x0002
        /*0042*/ 	.short	0x0010
        /*0044*/ 	.byte	0x00, 0xf5, 0x21, 0x00


	//----- nvinfo : EIATTR_KPARAM_INFO
	.align		4
.L_55:
        /*0048*/ 	.byte	0x04, 0x17
        /*004a*/ 	.short	(.L_57 - .L_56)
.L_56:
        /*004c*/ 	.word	0x00000000
        /*0050*/ 	.short	0x0001
        /*0052*/ 	.short	0x0008
        /*0054*/ 	.byte	0x00, 0xf5, 0x21, 0x00


	//----- nvinfo : EIATTR_KPARAM_INFO
	.align		4
.L_57:
        /*0058*/ 	.byte	0x04, 0x17
        /*005a*/ 	.short	(.L_59 - .L_58)
.L_58:
        /*005c*/ 	.word	0x00000000
        /*0060*/ 	.short	0x0000
        /*0062*/ 	.short	0x0000
        /*0064*/ 	.byte	0x00, 0xf5, 0x21, 0x00


	//----- nvinfo : EIATTR_SPARSE_MMA_MASK
	.align		4
.L_59:
        /*0068*/ 	.byte	0x03, 0x50
        /*006a*/ 	.short	0x0000


	//----- nvinfo : EIATTR_MAXREG_COUNT
	.align		4
        /*006c*/ 	.byte	0x03, 0x1b
        /*006e*/ 	.short	0x00ff


	//----- nvinfo : EIATTR_MERCURY_ISA_VERSION
	.align		4
        /*0070*/ 	.byte	0x03, 0x5f
        /*0072*/ 	.short	0x0101


	//----- nvinfo : EIATTR_INT_WARP_WIDE_INSTR_OFFSETS
	.align		4
        /*0074*/ 	.byte	0x04, 0x31
        /*0076*/ 	.short	(.L_61 - .L_60)


	//   ....[0]....
.L_60:
        /*0078*/ 	.word	0x000008d0


	//   ....[1]....
        /*007c*/ 	.word	0x00000900


	//----- nvinfo : EIATTR_VRC_CTA_INIT_COUNT
	.align		4
.L_61:
        /*0080*/ 	.byte	0x02, 0x4a
	.zero		1
	.zero		1


	//----- nvinfo : EIATTR_EXIT_INSTR_OFFSETS
	.align		4
        /*0084*/ 	.byte	0x04, 0x1c
        /*0086*/ 	.short	(.L_63 - .L_62)


	//   ....[0]....
.L_62:
        /*0088*/ 	.word	0x00000940


	//----- nvinfo : EIATTR_CRS_STACK_SIZE
	.align		4
.L_63:
        /*008c*/ 	.byte	0x04, 0x1e
        /*008e*/ 	.short	(.L_65 - .L_64)
.L_64:
        /*0090*/ 	.word	0x00000000


	//----- nvinfo : EIATTR_CBANK_PARAM_SIZE
	.align		4
.L_65:
        /*0094*/ 	.byte	0x03, 0x19
        /*0096*/ 	.short	0x002c


	//----- nvinfo : EIATTR_PARAM_CBANK
	.align		4
        /*0098*/ 	.byte	0x04, 0x0a
        /*009a*/ 	.short	(.L_67 - .L_66)
	.align		4
.L_66:
        /*009c*/ 	.word	index@(.nv.constant0._Z13KmeansCalLossPhS_PiS0_S0_j)
        /*00a0*/ 	.short	0x0380
        /*00a2*/ 	.short	0x002c


	//----- nvinfo : EIATTR_SW_WAR
	.align		4
.L_67:
        /*00a4*/ 	.byte	0x04, 0x36
        /*00a6*/ 	.short	(.L_69 - .L_68)
.L_68:
        /*00a8*/ 	.word	0x00000008
.L_69:


//--------------------- .nv.info._Z19KmeansAssignClusterPhS_PiS0_iii --------------------------
	.section	.nv.info._Z19KmeansAssignClusterPhS_PiS0_iii,"",@"SHT_CUDA_INFO"
	.sectionflags	@""
	.align	4


	//----- nvinfo : EIATTR_CUDA_API_VERSION
	.align		4
        /*0000*/ 	.byte	0x04, 0x37
        /*0002*/ 	.short	(.L_71 - .L_70)
.L_70:
        /*0004*/ 	.word	0x00000082


	//----- nvinfo : EIATTR_KPARAM_INFO
	.align		4
.L_71:
        /*0008*/ 	.byte	0x04, 0x17
        /*000a*/ 	.short	(.L_73 - .L_72)
.L_72:
        /*000c*/ 	.word	0x00000000
        /*0010*/ 	.short	0x0006
        /*0012*/ 	.short	0x0028
        /*0014*/ 	.byte	0x00, 0xf0, 0x11, 0x00


	//----- nvinfo : EIATTR_KPARAM_INFO
	.align		4
.L_73:
        /*0018*/ 	.byte	0x04, 0x17
        /*001a*/ 	.short	(.L_75 - .L_74)
.L_74:
        /*001c*/ 	.word	0x00000000
        /*0020*/ 	.short	0x0005
        /*0022*/ 	.short	0x0024
        /*0024*/ 	.byte	0x00, 0xf0, 0x11, 0x00


	//----- nvinfo : EIATTR_KPARAM_INFO
	.align		4
.L_75:
        /*0028*/ 	.byte	0x04, 0x17
        /*002a*/ 	.short	(.L_77 - .L_76)
.L_76:
        /*002c*/ 	.word	0x00000000
        /*0030*/ 	.short	0x0004
        /*0032*/ 	.short	0x0020
        /*0034*/ 	.byte	0x00, 0xf0, 0x11, 0x00


	//----- nvinfo : EIATTR_KPARAM_INFO
	.align		4
.L_77:
        /*0038*/ 	.byte	0x04, 0x17
        /*003a*/ 	.short	(.L_79 - .L_78)
.L_78:
        /*003c*/ 	.word	0x00000000
        /*0040*/ 	.short	0x0003
        /*0042*/ 	.short	0x0018
        /*0044*/ 	.byte	0x00, 0xf5, 0x21, 0x00


	//----- nvinfo : EIATTR_KPARAM_INFO
	.align		4
.L_79:
        /*0048*/ 	.byte	0x04, 0x17
        /*004a*/ 	.short	(.L_81 - .L_80)
.L_80:
        /*004c*/ 	.word	0x00000000
        /*0050*/ 	.short	0x0002
        /*0052*/ 	.short	0x0010
        /*0054*/ 	.byte	0x00, 0xf5, 0x21, 0x00


	//----- nvinfo : EIATTR_KPARAM_INFO
	.align		4
.L_81:
        /*0058*/ 	.byte	0x04, 0x17
        /*005a*/ 	.short	(.L_83 - .L_82)
.L_82:
        /*005c*/ 	.word	0x00000000
        /*0060*/ 	.short	0x0001
        /*0062*/ 	.short	0x0008
        /*0064*/ 	.byte	0x00, 0xf5, 0x21, 0x00


	//----- nvinfo : EIATTR_KPARAM_INFO
	.align		4
.L_83:
        /*0068*/ 	.byte	0x04, 0x17
        /*006a*/ 	.short	(.L_85 - .L_84)
.L_84:
        /*006c*/ 	.word	0x00000000
        /*0070*/ 	.short	0x0000
        /*0072*/ 	.short	0x0000
        /*0074*/ 	.byte	0x00, 0xf5, 0x21, 0x00


	//----- nvinfo : EIATTR_SPARSE_MMA_MASK
	.align		4
.L_85:
        /*0078*/ 	.byte	0x03, 0x50
        /*007a*/ 	.short	0x0000


	//----- nvinfo : EIATTR_MAXREG_COUNT
	.align		4
        /*007c*/ 	.byte	0x03, 0x1b
        /*007e*/ 	.short	0x00ff


	//----- nvinfo : EIATTR_NUM_BARRIERS
	.align		4
        /*0080*/ 	.byte	0x02, 0x4c
        /*0082*/ 	.byte	0x01
	.zero		1


	//----- nvinfo : EIATTR_MERCURY_ISA_VERSION
	.align		4
        /*0084*/ 	.byte	0x03, 0x5f
        /*0086*/ 	.short	0x0101


	//----- nvinfo : EIATTR_VRC_CTA_INIT_COUNT
	.align		4
        /*0088*/ 	.byte	0x02, 0x4a
	.zero		1
	.zero		1


	//----- nvinfo : EIATTR_EXIT_INSTR_OFFSETS
	.align		4
        /*008c*/ 	.byte	0x04, 0x1c
        /*008e*/ 	.short	(.L_87 - .L_86)


	//   ....[0]....
.L_86:
        /*0090*/ 	.word	0x00000be0


	//   ....[1]....
        /*0094*/ 	.word	0x00001b80


	//   ....[2]....
        /*0098*/ 	.word	0x00001f90


	//   ....[3]....
        /*009c*/ 	.word	0x000023a0


	//----- nvinfo : EIATTR_CRS_STACK_SIZE
	.align		4
.L_87:
        /*00a0*/ 	.byte	0x04, 0x1e
        /*00a2*/ 	.short	(.L_89 - .L_88)
.L_88:
        /*00a4*/ 	.word	0x00000000


	//----- nvinfo : EIATTR_CBANK_PARAM_SIZE
	.align		4
.L_89:
        /*00a8*/ 	.byte	0x03, 0x19
        /*00aa*/ 	.short	0x002c


	//----- nvinfo : EIATTR_PARAM_CBANK
	.align		4
        /*00ac*/ 	.byte	0x04, 0x0a
        /*00ae*/ 	.short	(.L_91 - .L_90)
	.align		4
.L_90:
        /*00b0*/ 	.word	index@(.nv.constant0._Z19KmeansAssignClusterPhS_PiS0_iii)
        /*00b4*/ 	.short	0x0380
        /*00b6*/ 	.short	0x002c


	//----- nvinfo : EIATTR_SW_WAR
	.align		4
.L_91:
        /*00b8*/ 	.byte	0x04, 0x36
        /*00ba*/ 	.short	(.L_93 - .L_92)
.L_92:
        /*00bc*/ 	.word	0x00000008
.L_93:


//--------------------- .nv.callgraph             --------------------------
	.section	.nv.callgraph,"",@"SHT_CUDA_CALLGRAPH"
	.align	4
	.sectionentsize	8
	.align		4
        /*0000*/ 	.word	0x00000000
	.align		4
        /*0004*/ 	.word	0xffffffff
	.align		4
        /*0008*/ 	.word	0x00000000
	.align		4
        /*000c*/ 	.word	0xfffffffe
	.align		4
        /*0010*/ 	.word	0x00000000
	.align		4
        /*0014*/ 	.word	0xfffffffd
	.align		4
        /*0018*/ 	.word	0x00000000
	.align		4
        /*001c*/ 	.word	0xfffffffc


//--------------------- .text._Z17KmeansWriteResultPhS_S_jjj --------------------------
	.section	.text._Z17KmeansWriteResultPhS_S_jjj,"ax",@progbits
	.align	128
        .global         _Z17KmeansWriteResultPhS_S_jjj
        .type           _Z17KmeansWriteResultPhS_S_jjj,@function
        .size           _Z17KmeansWriteResultPhS_S_jjj,(.L_x_76 - _Z17KmeansWriteResultPhS_S_jjj)
        .other          _Z17KmeansWriteResultPhS_S_jjj,@"STO_CUDA_ENTRY STV_DEFAULT"
_Z17KmeansWriteResultPhS_S_jjj:
.text._Z17KmeansWriteResultPhS_S_jjj:
[----:B------:R-:W-:Y:S01]  /*0000*/  LDC R1, c[0x0][0x37c] ;  /* 0x0000df00ff017b82 */ /* 0x000fe20000000800 */
[----:B------:R-:W0:Y:S07]  /*0010*/  S2R R12, SR_TID.X ;  /* 0x00000000000c7919 */ /* 0x000e2e0000002100 */
[----:B------:R-:W0:Y:S01]  /*0020*/  LDC R17, c[0x0][0x360] ;  /* 0x0000d800ff117b82 */ /* 0x000e220000000800 */
[----:B------:R-:W1:Y:S01]  /*0030*/  LDCU UR6, c[0x0][0x398] ;  /* 0x00007300ff0677ac */ /* 0x000e620008000800 */
[----:B------:R-:W2:Y:S01]  /*0040*/  S2R R16, SR_TID.Y ;  /* 0x0000000000107919 */ /* 0x000ea20000002200 */
[----:B------:R-:W3:Y:S05]  /*0050*/  LDCU.64 UR8, c[0x0][0x380] ;  /* 0x00007000ff0877ac */ /* 0x000eea0008000a00 */
[----:B------:R-:W0:Y:S01]  /*0060*/  S2UR UR4, SR_CTAID.X ;  /* 0x00000000000479c3 */ /* 0x000e220000002500 */
[----:B------:R-:W4:Y:S07]  /*0070*/  LDCU.64 UR10, c[0x0][0x390] ;  /* 0x00007200ff0a77ac */ /* 0x000f2e0008000a00 */
[----:B------:R-:W2:Y:S08]  /*0080*/  S2UR UR5, SR_CTAID.Y ;  /* 0x00000000000579c3 */ /* 0x000eb00000002600 */
[----:B------:R-:W2:Y:S08]  /*0090*/  LDC R19, c[0x0][0x364] ;  /* 0x0000d900ff137b82 */ /* 0x000eb00000000800 */
[----:B------:R-:W3:Y:S01]  /*00a0*/  LDC R0, c[0x0][0x3a0] ;  /* 0x0000e800ff007b82 */ /* 0x000ee20000000800 */
[----:B0-----:R-:W-:-:S02]  /*00b0*/  IMAD R2, R17, UR4, R12 ;  /* 0x0000000411027c24 */ /* 0x001fc4000f8e020c */
[----:B--2---:R-:W-:Y:S01]  /*00c0*/  IMAD R3, R19, UR5, R16 ;  /* 0x0000000513037c24 */ /* 0x004fe2000f8e0210 */
[----:B------:R-:W0:Y:S03]  /*00d0*/  LDCU.64 UR4, c[0x0][0x358] ;  /* 0x00006b00ff0477ac */ /* 0x000e260008000a00 */
[----:B-1----:R-:W-:-:S04]  /*00e0*/  IMAD R5, R3, UR6, R2 ;  /* 0x0000000603057c24 */ /* 0x002fc8000f8e0202 */
[----:B---3--:R-:W-:-:S04]  /*00f0*/  IMAD R4, R5, R0, RZ ;  /* 0x0000000005047224 */ /* 0x008fc800078e02ff */
[C---:B------:R-:W-:Y:S01]  /*0100*/  VIADD R5, R4.reuse, 0x1 ;  /* 0x0000000104057836 */ /* 0x040fe20000000000 */
[C---:B------:R-:W-:Y:S02]  /*0110*/  IADD3 R6, PT, PT, R4.reuse, 0x2, RZ ;  /* 0x0000000204067810 */ /* 0x040fe40007ffe0ff */
[----:B------:R-:W-:Y:S02]  /*0120*/  IADD3 R14, P0, PT, R4, UR8, RZ ;  /* 0x00000008040e7c10 */ /* 0x000fe4000ff1e0ff */
[----:B------:R-:W-:Y:S02]  /*0130*/  IADD3 R10, P2, PT, R6, UR8, RZ ;  /* 0x00000008060a7c10 */ /* 0x000fe4000ff5e0ff */
[----:B------:R-:W-:Y:S01]  /*0140*/  IADD3 R20, P1, PT, R5, UR8, RZ ;  /* 0x0000000805147c10 */ /* 0x000fe2000ff3e0ff */
[----:B------:R-:W-:Y:S02]  /*0150*/  IMAD.X R15, RZ, RZ, UR9, P0 ;  /* 0x00000009ff0f7e24 */ /* 0x000fe400080e06ff */
[----:B------:R-:W-:Y:S01]  /*0160*/  IMAD.X R11, RZ, RZ, UR9, P2 ;  /* 0x00000009ff0b7e24 */ /* 0x000fe200090e06ff */
[----:B------:R-:W-:Y:S01]  /*0170*/  IADD3.X R21, PT, PT, RZ, UR9, RZ, P1, !PT ;  /* 0x00000009ff157c10 */ /* 0x000fe20008ffe4ff */
[----:B------:R-:W-:Y:S01]  /*0180*/  IMAD R13, R17, R16, R12 ;  /* 0x00000010110d7224 */ /* 0x000fe200078e020c */
[----:B0-----:R0:W5:Y:S01]  /*0190*/  LDG.E.U8 R7, desc[UR4][R14.64] ;  /* 0x000000040e077981 */ /* 0x001162000c1e1100 */
[----:B------:R-:W1:Y:S03]  /*01a0*/  LDCU.64 UR8, c[0x0][0x390] ;  /* 0x00007200ff0877ac */ /* 0x000e660008000a00 */
[----:B------:R0:W5:Y:S04]  /*01b0*/  LDG.E.U8 R8, desc[UR4][R20.64] ;  /* 0x0000000414087981 */ /* 0x000168000c1e1100 */
[----:B------:R0:W5:Y:S01]  /*01c0*/  LDG.E.U8 R9, desc[UR4][R10.64] ;  /* 0x000000040a097981 */ /* 0x000162000c1e1100 */
[----:B------:R-:W-:Y:S01]  /*01d0*/  ISETP.GT.U32.AND P0, PT, R13, 0x3e7, PT ;  /* 0x000003e70d00780c */ /* 0x000fe20003f04070 */
[----:B------:R-:W-:-:S12]  /*01e0*/  BSSY.RECONVERGENT B0, `(.L_x_0) ;  /* 0x0000089000007945 */ /* 0x000fd80003800200 */
[----:B01--4-:R-:W-:Y:S05]  /*01f0*/  @P0 BRA `(.L_x_1) ;  /* 0x00000008001c0947 */ /* 0x013fea0003800000 */
[----:B------:R-:W-:Y:S01]  /*0200*/  IMAD R11, R17, R19, RZ ;  /* 0x00000013110b7224 */ /* 0x000fe200078e02ff */
[----:B------:R-:W-:Y:S03]  /*0210*/  BSSY.RECONVERGENT B1, `(.L_x_2) ;  /* 0x000003b000017945 */ /* 0x000fe60003800200 */
[----:B------:R-:W0:Y:S01]  /*0220*/  I2F.U32.RP R20, R11 ;  /* 0x0000000b00147306 */ /* 0x000e220000209000 */
[----:B------:R-:W-:Y:S01]  /*0230*/  IADD3 R10, PT, PT, R13, R11, RZ ;  /* 0x0000000b0d0a7210 */ /* 0x000fe20007ffe0ff */
[----:B------:R-:W-:Y:S01]  /*0240*/  IMAD.MOV R23, RZ, RZ, -R11 ;  /* 0x000000ffff177224 */ /* 0x000fe200078e0a0b */
[----:B------:R-:W-:Y:S02]  /*0250*/  ISETP.NE.U32.AND P2, PT, R11, RZ, PT ;  /* 0x000000ff0b00720c */ /* 0x000fe40003f45070 */
[C---:B------:R-:W-:Y:S02]  /*0260*/  ISETP.GE.U32.AND P0, PT, R10.reuse, 0x3e8, PT ;  /* 0x000003e80a00780c */ /* 0x040fe40003f06070 */
[----:B------:R-:W-:-:S02]  /*0270*/  VIMNMX.U32 R21, PT, PT, R10, 0x3e8, !PT ;  /* 0x000003e80a157848 */ /* 0x000fc40007fe0000 */
[----:B------:R-:W-:-:S04]  /*0280*/  SEL R18, RZ, 0x1, P0 ;  /* 0x00000001ff127807 */ /* 0x000fc80000000000 */
[----:B------:R-:W-:Y:S01]  /*0290*/  IADD3 R10, PT, PT, R21, -R10, -R18 ;  /* 0x8000000a150a7210 */ /* 0x000fe20007ffe812 */
[----:B0-----:R-:W0:Y:S02]  /*02a0*/  MUFU.RCP R20, R20 ;  /* 0x0000001400147308 */ /* 0x001e240000001000 */
[----:B0-----:R-:W-:-:S06]  /*02b0*/  IADD3 R14, PT, PT, R20, 0xffffffe, RZ ;  /* 0x0ffffffe140e7810 */ /* 0x001fcc0007ffe0ff */
[----:B------:R0:W1:Y:S02]  /*02c0*/  F2I.FTZ.U32.TRUNC.NTZ R15, R14 ;  /* 0x0000000e000f7305 */ /* 0x000064000021f000 */
[----:B0-----:R-:W-:Y:S02]  /*02d0*/  IMAD.MOV.U32 R14, RZ, RZ, RZ ;  /* 0x000000ffff0e7224 */ /* 0x001fe400078e00ff */
[----:B-1----:R-:W-:-:S04]  /*02e0*/  IMAD R23, R23, R15, RZ ;  /* 0x0000000f17177224 */ /* 0x002fc800078e02ff */
[----:B------:R-:W-:-:S06]  /*02f0*/  IMAD.HI.U32 R15, R15, R23, R14 ;  /* 0x000000170f0f7227 */ /* 0x000fcc00078e000e */
[----:B------:R-:W-:-:S05]  /*0300*/  IMAD.HI.U32 R15, R15, R10, RZ ;  /* 0x0000000a0f0f7227 */ /* 0x000fca00078e00ff */
[----:B------:R-:W-:-:S05]  /*0310*/  IADD3 R14, PT, PT, -R15, RZ, RZ ;  /* 0x000000ff0f0e7210 */ /* 0x000fca0007ffe1ff */
[----:B------:R-:W-:-:S05]  /*0320*/  IMAD R10, R11, R14, R10 ;  /* 0x0000000e0b0a7224 */ /* 0x000fca00078e020a */
[----:B------:R-:W-:-:S13]  /*0330*/  ISETP.GE.U32.AND P0, PT, R10, R11, PT ;  /* 0x0000000b0a00720c */ /* 0x000fda0003f06070 */
[----:B------:R-:W-:Y:S01]  /*0340*/  @P0 IMAD.IADD R10, R10, 0x1, -R11 ;  /* 0x000000010a0a0824 */ /* 0x000fe200078e0a0b */
[----:B------:R-:W-:-:S04]  /*0350*/  @P0 IADD3 R15, PT, PT, R15, 0x1, RZ ;  /* 0x000000010f0f0810 */ /* 0x000fc80007ffe0ff */
[----:B------:R-:W-:-:S13]  /*0360*/  ISETP.GE.U32.AND P1, PT, R10, R11, PT ;  /* 0x0000000b0a00720c */ /* 0x000fda0003f26070 */
[----:B------:R-:W-:Y:S01]  /*0370*/  @P1 VIADD R15, R15, 0x1 ;  /* 0x000000010f0f1836 */ /* 0x000fe20000000000 */
[----:B------:R-:W-:-:S04]  /*0380*/  @!P2 LOP3.LUT R15, RZ, R11, RZ, 0x33, !PT ;  /* 0x0000000bff0fa212 */ /* 0x000fc800078e33ff */
[----:B------:R-:W-:-:S04]  /*0390*/  IADD3 R10, PT, PT, R18, R15, RZ ;  /* 0x0000000f120a7210 */ /* 0x000fc80007ffe0ff */
[C---:B------:R-:W-:Y:S02]  /*03a0*/  LOP3.LUT R14, R10.reuse, 0x3, RZ, 0xc0, !PT ;  /* 0x000000030a0e7812 */ /* 0x040fe400078ec0ff */
[----:B------:R-:W-:Y:S02]  /*03b0*/  ISETP.GE.U32.AND P0, PT, R10, 0x3, PT ;  /* 0x000000030a00780c */ /* 0x000fe40003f06070 */
[----:B------:R-:W-:-:S13]  /*03c0*/  ISETP.NE.AND P1, PT, R14, 0x3, PT ;  /* 0x000000030e00780c */ /* 0x000fda0003f25270 */
[----:B------:R-:W-:Y:S05]  /*03d0*/  @!P1 BRA `(.L_x_3) ;  /* 0x0000000000789947 */ /* 0x000fea0003800000 */
[----:B------:R-:W0:Y:S01]  /*03e0*/  S2R R18, SR_CgaCtaId ;  /* 0x0000000000127919 */ /* 0x000e220000008800 */
[----:B------:R-:W-:Y:S01]  /*03f0*/  VIADD R10, R10, 0x1 ;  /* 0x000000010a0a7836 */ /* 0x000fe20000000000 */
[----:B------:R-:W-:-:S04]  /*0400*/  MOV R15, 0x400 ;  /* 0x00000400000f7802 */ /* 0x000fc80000000f00 */
[----:B------:R-:W-:-:S04]  /*0410*/  LOP3.LUT R14, R10, 0x3, RZ, 0xc0, !PT ;  /* 0x000000030a0e7812 */ /* 0x000fc800078ec0ff */
[C---:B------:R-:W-:Y:S01]  /*0420*/  IADD3 R20, PT, PT, -R14.reuse, RZ, RZ ;  /* 0x000000ff0e147210 */ /* 0x040fe20007ffe1ff */
[----:B------:R-:W-:Y:S01]  /*0430*/  IMAD R16, R14, R19, R16 ;  /* 0x000000130e107224 */ /* 0x000fe200078e0210 */
[----:B0-----:R-:W-:-:S05]  /*0440*/  LEA R10, R18, R15, 0x18 ;  /* 0x0000000f120a7211 */ /* 0x001fca00078ec0ff */
[C---:B------:R-:W-:Y:S02]  /*0450*/  IMAD R15, R13.reuse, 0x3, R10 ;  /* 0x000000030d0f7824 */ /* 0x040fe400078e020a */
[----:B------:R-:W-:Y:S02]  /*0460*/  IMAD R10, R13, R0, 0x1 ;  /* 0x000000010d0a7424 */ /* 0x000fe400078e0200 */
[----:B------:R-:W-:Y:S02]  /*0470*/  IMAD R13, R16, R17, R12 ;  /* 0x00000011100d7224 */ /* 0x000fe400078e020c */
[----:B------:R-:W-:-:S07]  /*0480*/  VIADD R12, R15, 0x1 ;  /* 0x000000010f0c7836 */ /* 0x000fce0000000000 */
.L_x_4:
[C---:B------:R-:W-:Y:S01]  /*0490*/  IADD3 R16, PT, PT, R10.reuse, -0x1, RZ ;  /* 0xffffffff0a107810 */ /* 0x040fe20007ffe0ff */
[C---:B------:R-:W-:Y:S01]  /*04a0*/  VIADD R18, R10.reuse, 0x1 ;  /* 0x000000010a127836 */ /* 0x040fe20000000000 */
[----:B------:R-:W-:Y:S02]  /*04b0*/  IADD3 R14, P2, PT, R10, UR8, RZ ;  /* 0x000000080a0e7c10 */ /* 0x000fe4000ff5e0ff */
[----:B------:R-:W-:Y:S02]  /*04c0*/  IADD3 R16, P1, PT, R16, UR8, RZ ;  /* 0x0000000810107c10 */ /* 0x000fe4000ff3e0ff */
[----:B------:R-:W-:Y:S02]  /*04d0*/  IADD3 R18, P3, PT, R18, UR8, RZ ;  /* 0x0000000812127c10 */ /* 0x000fe4000ff7e0ff */
[----:B------:R-:W-:Y:S01]  /*04e0*/  IADD3.X R15, PT, PT, RZ, UR9, RZ, P2, !PT ;  /* 0x00000009ff0f7c10 */ /* 0x000fe200097fe4ff */
[----:B------:R-:W-:Y:S01]  /*04f0*/  IMAD.X R17, RZ, RZ, UR9, P1 ;  /* 0x00000009ff117e24 */ /* 0x000fe200088e06ff */
[----:B------:R-:W-:-:S04]  /*0500*/  IADD3.X R19, PT, PT, RZ, UR9, RZ, P3, !PT ;  /* 0x00000009ff137c10 */ /* 0x000fc80009ffe4ff */
[----:B------:R-:W2:Y:S04]  /*0510*/  LDG.E.U8 R15, desc[UR4][R14.64] ;  /* 0x000000040e0f7981 */ /* 0x000ea8000c1e1100 */
[----:B------:R-:W3:Y:S04]  /*0520*/  LDG.E.U8 R17, desc[UR4][R16.64] ;  /* 0x0000000410117981 */ /* 0x000ee8000c1e1100 */
[----:B------:R-:W4:Y:S01]  /*0530*/  LDG.E.U8 R19, desc[UR4][R18.64] ;  /* 0x0000000412137981 */ /* 0x000f22000c1e1100 */
[----:B------:R-:W-:-:S05]  /*0540*/  VIADD R20, R20, 0x1 ;  /* 0x0000000114147836 */ /* 0x000fca0000000000 */
[----:B------:R-:W-:Y:S01]  /*0550*/  ISETP.NE.AND P1, PT, R20, RZ, PT ;  /* 0x000000ff1400720c */ /* 0x000fe20003f25270 */
[C---:B------:R-:W-:Y:S01]  /*0560*/  IMAD R10, R11.reuse, R0, R10 ;  /* 0x000000000b0a7224 */ /* 0x040fe200078e020a */
[----:B---3--:R-:W-:Y:S04]  /*0570*/  STS.U8 [R12+-0x1], R17 ;  /* 0xffffff110c007388 */ /* 0x008fe80000000000 */
[----:B----4-:R-:W-:Y:S04]  /*0580*/  STS.U8 [R12+0x1], R19 ;  /* 0x000001130c007388 */ /* 0x010fe80000000000 */
[----:B--2---:R0:W-:Y:S02]  /*0590*/  STS.U8 [R12], R15 ;  /* 0x0000000f0c007388 */ /* 0x0041e40000000000 */
[----:B0-----:R-:W-:Y:S01]  /*05a0*/  IMAD R12, R11, 0x3, R12 ;  /* 0x000000030b0c7824 */ /* 0x001fe200078e020c */
[----:B------:R-:W-:Y:S06]  /*05b0*/  @P1 BRA `(.L_x_4) ;  /* 0xfffffffc00b41947 */ /* 0x000fec000383ffff */
.L_x_3:
[----:B------:R-:W-:Y:S05]  /*05c0*/  BSYNC.RECONVERGENT B1 ;  /* 0x0000000000017941 */ /* 0x000fea0003800200 */
.L_x_2:
[----:B------:R-:W-:Y:S05]  /*05d0*/  @!P0 BRA `(.L_x_1) ;  /* 0x0000000400248947 */ /* 0x000fea0003800000 */
[----:B------:R-:W0:Y:S01]  /*05e0*/  S2R R15, SR_CgaCtaId ;  /* 0x00000000000f7919 */ /* 0x000e220000008800 */
[----:B------:R-:W-:-:S04]  /*05f0*/  MOV R10, 0x400 ;  /* 0x00000400000a7802 */ /* 0x000fc80000000f00 */
[----:B0-----:R-:W-:-:S07]  /*0600*/  LEA R10, R15, R10, 0x18 ;  /* 0x0000000a0f0a7211 */ /* 0x001fce00078ec0ff */
.L_x_5:
[----:B------:R-:W-:Y:S02]  /*0610*/  IMAD R12, R13, R0, RZ ;  /* 0x000000000d0c7224 */ /* 0x000fe400078e02ff */
[----:B-1----:R-:W-:-:S03]  /*0620*/  IMAD.IADD R18, R11, 0x1, R13 ;  /* 0x000000010b127824 */ /* 0x002fc600078e020d */
[----:B------:R-:W-:Y:S01]  /*0630*/  IADD3 R14, PT, PT, R12, 0x1, RZ ;  /* 0x000000010c0e7810 */ /* 0x000fe20007ffe0ff */
[-C--:B------:R-:W-:Y:S01]  /*0640*/  IMAD R19, R18, R0.reuse, RZ ;  /* 0x0000000012137224 */ /* 0x080fe200078e02ff */
[C---:B------:R-:W-:Y:S01]  /*0650*/  IADD3 R16, P0, PT, R12.reuse, UR10, RZ ;  /* 0x0000000a0c107c10 */ /* 0x040fe2000ff1e0ff */
[----:B------:R-:W-:Y:S01]  /*0660*/  VIADD R12, R12, 0x2 ;  /* 0x000000020c0c7836 */ /* 0x000fe20000000000 */
[----:B------:R-:W-:Y:S01]  /*0670*/  IADD3 R14, P1, PT, R14, UR10, RZ ;  /* 0x0000000a0e0e7c10 */ /* 0x000fe2000ff3e0ff */
[----:B------:R-:W-:Y:S01]  /*0680*/  VIADD R28, R19, 0x1 ;  /* 0x00000001131c7836 */ /* 0x000fe20000000000 */
[----:B------:R-:W-:Y:S02]  /*0690*/  IADD3.X R17, PT, PT, RZ, UR11, RZ, P0, !PT ;  /* 0x0000000bff117c10 */ /* 0x000fe400087fe4ff */
[----:B------:R-:W-:Y:S01]  /*06a0*/  IADD3 R20, P0, PT, R12, UR10, RZ ;  /* 0x0000000a0c147c10 */ /* 0x000fe2000ff1e0ff */
[----:B------:R-:W-:Y:S01]  /*06b0*/  IMAD.IADD R12, R11, 0x1, R18 ;  /* 0x000000010b0c7824 */ /* 0x000fe200078e0212 */
[----:B------:R-:W-:Y:S01]  /*06c0*/  IADD3.X R15, PT, PT, RZ, UR11, RZ, P1, !PT ;  /* 0x0000000bff0f7c10 */ /* 0x000fe20008ffe4ff */
[----:B------:R0:W2:Y:S01]  /*06d0*/  LDG.E.U8 R23, desc[UR4][R16.64] ;  /* 0x0000000410177981 */ /* 0x0000a2000c1e1100 */
[----:B------:R-:W-:Y:S01]  /*06e0*/  IADD3.X R21, PT, PT, RZ, UR11, RZ, P0, !PT ;  /* 0x0000000bff157c10 */ /* 0x000fe200087fe4ff */
[----:B------:R-:W-:Y:S01]  /*06f0*/  IMAD R18, R12, R0, RZ ;  /* 0x000000000c127224 */ /* 0x000fe200078e02ff */
[----:B------:R-:W-:Y:S01]  /*0700*/  IADD3 R26, P1, PT, R19, UR10, RZ ;  /* 0x0000000a131a7c10 */ /* 0x000fe2000ff3e0ff */
[----:B------:R1:W3:Y:S01]  /*0710*/  LDG.E.U8 R22, desc[UR4][R14.64] ;  /* 0x000000040e167981 */ /* 0x0002e2000c1e1100 */
[----:B------:R-:W-:-:S02]  /*0720*/  IADD3 R28, P0, PT, R28, UR10, RZ ;  /* 0x0000000a1c1c7c10 */ /* 0x000fc4000ff1e0ff */
[----:B------:R-:W-:Y:S01]  /*0730*/  IADD3 R19, PT, PT, R19, 0x2, RZ ;  /* 0x0000000213137810 */ /* 0x000fe20007ffe0ff */
[----:B------:R-:W-:Y:S01]  /*0740*/  IMAD.X R27, RZ, RZ, UR11, P1 ;  /* 0x0000000bff1b7e24 */ /* 0x000fe200088e06ff */
[----:B------:R-:W-:Y:S01]  /*0750*/  IADD3.X R29, PT, PT, RZ, UR11, RZ, P0, !PT ;  /* 0x0000000bff1d7c10 */ /* 0x000fe200087fe4ff */
[----:B------:R4:W3:Y:S01]  /*0760*/  LDG.E.U8 R25, desc[UR4][R20.64] ;  /* 0x0000000414197981 */ /* 0x0008e2000c1e1100 */
[----:B0-----:R-:W-:Y:S02]  /*0770*/  IADD3 R16, P1, PT, R19, UR10, RZ ;  /* 0x0000000a13107c10 */ /* 0x001fe4000ff3e0ff */
[C---:B-1----:R-:W-:Y:S01]  /*0780*/  IADD3 R14, P0, PT, R18.reuse, UR10, RZ ;  /* 0x0000000a120e7c10 */ /* 0x042fe2000ff1e0ff */
[----:B------:R-:W3:Y:S01]  /*0790*/  LDG.E.U8 R24, desc[UR4][R26.64] ;  /* 0x000000041a187981 */ /* 0x000ee2000c1e1100 */
[C---:B------:R-:W-:Y:S02]  /*07a0*/  IADD3 R19, PT, PT, R18.reuse, 0x1, RZ ;  /* 0x0000000112137810 */ /* 0x040fe40007ffe0ff */
[----:B------:R-:W-:Y:S01]  /*07b0*/  IADD3 R12, PT, PT, R11, R12, RZ ;  /* 0x0000000c0b0c7210 */ /* 0x000fe20007ffe0ff */
[----:B------:R-:W-:Y:S01]  /*07c0*/  IMAD.X R15, RZ, RZ, UR11, P0 ;  /* 0x0000000bff0f7e24 */ /* 0x000fe200080e06ff */
[----:B----4-:R-:W-:Y:S01]  /*07d0*/  IADD3 R20, P0, PT, R19, UR10, RZ ;  /* 0x0000000a13147c10 */ /* 0x010fe2000ff1e0ff */
[----:B------:R-:W-:Y:S01]  /*07e0*/  VIADD R18, R18, 0x2 ;  /* 0x0000000212127836 */ /* 0x000fe20000000000 */
[----:B------:R-:W4:Y:S01]  /*07f0*/  LDG.E.U8 R28, desc[UR4][R28.64] ;  /* 0x000000041c1c7981 */ /* 0x000f22000c1e1100 */
[----:B------:R-:W-:Y:S01]  /*0800*/  IMAD R19, R12, R0, RZ ;  /* 0x000000000c137224 */ /* 0x000fe200078e02ff */
[----:B------:R-:W-:Y:S01]  /*0810*/  IADD3.X R21, PT, PT, RZ, UR11, RZ, P0, !PT ;  /* 0x0000000bff157c10 */ /* 0x000fe200087fe4ff */
[----:B------:R-:W-:Y:S01]  /*0820*/  IMAD.X R17, RZ, RZ, UR11, P1 ;  /* 0x0000000bff117e24 */ /* 0x000fe200088e06ff */
[----:B------:R0:W4:Y:S04]  /*0830*/  LDG.E.U8 R26, desc[UR4][R14.64] ;  /* 0x000000040e1a7981 */ /* 0x000128000c1e1100 */
[----:B------:R-:W4:Y:S04]  /*0840*/  LDG.E.U8 R27, desc[UR4][R16.64] ;  /* 0x00000004101b7981 */ /* 0x000f28000c1e1100 */
[----:B------:R1:W4:Y:S01]  /*0850*/  LDG.E.U8 R29, desc[UR4][R20.64] ;  /* 0x00000004141d7981 */ /* 0x000322000c1e1100 */
[----:B0-----:R-:W-:Y:S01]  /*0860*/  IADD3 R14, P0, PT, R18, UR10, RZ ;  /* 0x0000000a120e7c10 */ /* 0x001fe2000ff1e0ff */
[----:B------:R-:W-:-:S04]  /*0870*/  VIADD R18, R19, 0x1 ;  /* 0x0000000113127836 */ /* 0x000fc80000000000 */
[----:B------:R-:W-:Y:S01]  /*0880*/  IMAD.X R15, RZ, RZ, UR11, P0 ;  /* 0x0000000bff0f7e24 */ /* 0x000fe200080e06ff */
[----:B------:R-:W-:Y:S02]  /*0890*/  IADD3 R18, P0, PT, R18, UR10, RZ ;  /* 0x0000000a12127c10 */ /* 0x000fe4000ff1e0ff */
[C---:B-1----:R-:W-:Y:S02]  /*08a0*/  IADD3 R20, PT, PT, R19.reuse, 0x2, RZ ;  /* 0x0000000213147810 */ /* 0x042fe40007ffe0ff */
[----:B------:R-:W-:Y:S01]  /*08b0*/  IADD3 R16, P1, PT, R19, UR10, RZ ;  /* 0x0000000a13107c10 */ /* 0x000fe2000ff3e0ff */
[----:B------:R-:W-:Y:S01]  /*08c0*/  IMAD.X R19, RZ, RZ, UR11, P0 ;  /* 0x0000000bff137e24 */ /* 0x000fe200080e06ff */
[----:B------:R-:W-:Y:S01]  /*08d0*/  IADD3 R20, P0, PT, R20, UR10, RZ ;  /* 0x0000000a14147c10 */ /* 0x000fe2000ff1e0ff */
[----:B------:R0:W4:Y:S01]  /*08e0*/  LDG.E.U8 R14, desc[UR4][R14.64] ;  /* 0x000000040e0e7981 */ /* 0x000122000c1e1100 */
[----:B------:R-:W-:Y:S02]  /*08f0*/  IADD3.X R17, PT, PT, RZ, UR11, RZ, P1, !PT ;  /* 0x0000000bff117c10 */ /* 0x000fe40008ffe4ff */
[----:B------:R-:W-:Y:S01]  /*0900*/  IADD3.X R21, PT, PT, RZ, UR11, RZ, P0, !PT ;  /* 0x0000000bff157c10 */ /* 0x000fe200087fe4ff */
[----:B------:R-:W4:Y:S04]  /*0910*/  LDG.E.U8 R18, desc[UR4][R18.64] ;  /* 0x0000000412127981 */ /* 0x000f28000c1e1100 */
[----:B------:R1:W4:Y:S04]  /*0920*/  LDG.E.U8 R16, desc[UR4][R16.64] ;  /* 0x0000000410107981 */ /* 0x000328000c1e1100 */
[----:B------:R-:W4:Y:S01]  /*0930*/  LDG.E.U8 R20, desc[UR4][R20.64] ;  /* 0x0000000414147981 */ /* 0x000f22000c1e1100 */
[----:B------:R-:W-:-:S04]  /*0940*/  IMAD R13, R13, 0x3, R10 ;  /* 0x000000030d0d7824 */ /* 0x000fc800078e020a */
[----:B0-----:R-:W-:-:S04]  /*0950*/  IMAD R15, R11, 0x3, R13 ;  /* 0x000000030b0f7824 */ /* 0x001fc800078e020d */
[----:B-1----:R-:W-:-:S04]  /*0960*/  IMAD R17, R11, 0x3, R15 ;  /* 0x000000030b117824 */ /* 0x002fc800078e020f */
[C---:B------:R-:W-:Y:S01]  /*0970*/  IMAD R19, R11.reuse, 0x3, R17 ;  /* 0x000000030b137824 */ /* 0x040fe200078e0211 */
[----:B--2---:R-:W-:Y:S04]  /*0980*/  STS.U8 [R13], R23 ;  /* 0x000000170d007388 */ /* 0x004fe80000000000 */
[----:B---3--:R-:W-:Y:S04]  /*0990*/  STS.U8 [R13+0x1], R22 ;  /* 0x000001160d007388 */ /* 0x008fe80000000000 */
[----:B------:R0:W-:Y:S04]  /*09a0*/  STS.U8 [R13+0x2], R25 ;  /* 0x000002190d007388 */ /* 0x0001e80000000000 */
[----:B------:R1:W-:Y:S01]  /*09b0*/  STS.U8 [R15], R24 ;  /* 0x000000180f007388 */ /* 0x0003e20000000000 */
[----:B0-----:R-:W-:-:S03]  /*09c0*/  IMAD.IADD R13, R11, 0x1, R12 ;  /* 0x000000010b0d7824 */ /* 0x001fc600078e020c */
[----:B----4-:R1:W-:Y:S04]  /*09d0*/  STS.U8 [R15+0x1], R28 ;  /* 0x0000011c0f007388 */ /* 0x0103e80000000000 */
[----:B------:R1:W-:Y:S04]  /*09e0*/  STS.U8 [R15+0x2], R27 ;  /* 0x0000021b0f007388 */ /* 0x0003e80000000000 */
[----:B------:R1:W-:Y:S04]  /*09f0*/  STS.U8 [R17], R26 ;  /* 0x0000001a11007388 */ /* 0x0003e80000000000 */
[----:B------:R1:W-:Y:S01]  /*0a00*/  STS.U8 [R17+0x1], R29 ;  /* 0x0000011d11007388 */ /* 0x0003e20000000000 */
[----:B------:R-:W-:-:S03]  /*0a10*/  ISETP.GE.U32.AND P0, PT, R13, 0x3e8, PT ;  /* 0x000003e80d00780c */ /* 0x000fc60003f06070 */
[----:B------:R1:W-:Y:S04]  /*0a20*/  STS.U8 [R17+0x2], R14 ;  /* 0x0000020e11007388 */ /* 0x0003e80000000000 */
[----:B------:R1:W-:Y:S04]  /*0a30*/  STS.U8 [R19+0x1], R18 ;  /* 0x0000011213007388 */ /* 0x0003e80000000000 */
[----:B------:R1:W-:Y:S04]  /*0a40*/  STS.U8 [R19], R16 ;  /* 0x0000001013007388 */ /* 0x0003e80000000000 */
[----:B------:R1:W-:Y:S01]  /*0a50*/  STS.U8 [R19+0x2], R20 ;  /* 0x0000021413007388 */ /* 0x0003e20000000000 */
[----:B------:R-:W-:Y:S05]  /*0a60*/  @!P0 BRA `(.L_x_5) ;  /* 0xfffffff800e88947 */ /* 0x000fea000383ffff */
.L_x_1:
[----:B------:R-:W-:Y:S05]  /*0a70*/  BSYNC.RECONVERGENT B0 ;  /* 0x0000000000007941 */ /* 0x000fea0003800200 */
.L_x_0:
[----:B------:R-:W0:Y:S01]  /*0a80*/  LDCU UR7, c[0x0][0x39c] ;  /* 0x00007380ff0777ac */ /* 0x000e220008000800 */
[----:B------:R-:W-:Y:S01]  /*0a90*/  BAR.SYNC.DEFER_BLOCKING 0x0 ;  /* 0x0000000000007b1d */ /* 0x000fe20000010000 */
[----:B0-----:R-:W-:-:S04]  /*0aa0*/  ISETP.GE.AND P0, PT, R3, UR7, PT ;  /* 0x0000000703007c0c */ /* 0x001fc8000bf06270 */
[----:B------:R-:W-:-:S04]  /*0ab0*/  ISETP.GE.OR P0, PT, R2, UR6, P0 ;  /* 0x0000000602007c0c */ /* 0x000fc80008706670 */
[----:B------:R-:W-:-:S13]  /*0ac0*/  ISETP.LT.OR P0, PT, R2, RZ, P0 ;  /* 0x000000ff0200720c */ /* 0x000fda0000701670 */
[----:B------:R-:W-:Y:S05]  /*0ad0*/  @P0 EXIT ;  /* 0x000000000000094d */ /* 0x000fea0003800000 */
[----:B------:R-:W0:Y:S01]  /*0ae0*/  S2R R3, SR_CgaCtaId ;  /* 0x0000000000037919 */ /* 0x000e220000008800 */
[----:B------:R-:W-:Y:S01]  /*0af0*/  MOV R12, 0x400 ;  /* 0x00000400000c7802 */ /* 0x000fe20000000f00 */
[----:B-1----:R-:W-:Y:S02]  /*0b00*/  HFMA2 R19, -RZ, RZ, 8.94069671630859375e-07, 3.125 ;  /* 0x000f4240ff137431 */ /* 0x002fe400000001ff */
[----:B------:R-:W-:Y:S01]  /*0b10*/  IMAD.MOV.U32 R11, RZ, RZ, RZ ;  /* 0x000000ffff0b7224 */ /* 0x000fe200078e00ff */
[----:B0-----:R-:W-:-:S04]  /*0b20*/  LEA R12, R3, R12, 0x18 ;  /* 0x0000000c030c7211 */ /* 0x001fc800078ec0ff */
[----:B------:R-:W-:-:S07]  /*0b30*/  IADD3 R10, PT, PT, R12, 0xb, RZ ;  /* 0x0000000b0c0a7810 */ /* 0x000fce0007ffe0ff */
.L_x_30:
[----:B------:R-:W0:Y:S01]  /*0b40*/  LDS.U8 R0, [R10+-0xb] ;  /* 0xfffff5000a007984 */ /* 0x000e220000000000 */
[----:B------:R-:W-:Y:S03]  /*0b50*/  BSSY.RECONVERGENT B0, `(.L_x_6) ;  /* 0x0000016000007945 */ /* 0x000fe60003800200 */
[----:B------:R-:W1:Y:S04]  /*0b60*/  LDS.U8 R3, [R10+-0xa] ;  /* 0xfffff6000a037984 */ /* 0x000e680000000000 */
[----:B------:R-:W2:Y:S01]  /*0b70*/  LDS.U8 R2, [R10+-0x9] ;  /* 0xfffff7000a027984 */ /* 0x000ea20000000000 */
[----:B0----5:R-:W-:Y:S01]  /*0b80*/  IMAD.IADD R0, R7, 0x1, -R0 ;  /* 0x0000000107007824 */ /* 0x021fe200078e0a00 */
[----:B-1----:R-:W-:-:S03]  /*0b90*/  IADD3 R3, PT, PT, R8, -R3, RZ ;  /* 0x8000000308037210 */ /* 0x002fc60007ffe0ff */
[----:B------:R-:W-:Y:S02]  /*0ba0*/  IMAD R0, R0, R0, RZ ;  /* 0x0000000000007224 */ /* 0x000fe400078e02ff */
[----:B--2---:R-:W-:Y:S02]  /*0bb0*/  IMAD.IADD R13, R9, 0x1, -R2 ;  /* 0x00000001090d7824 */ /* 0x004fe400078e0a02 */
[----:B------:R-:W-:-:S04]  /*0bc0*/  IMAD R0, R3, R3, R0 ;  /* 0x0000000303007224 */ /* 0x000fc800078e0200 */
[----:B------:R-:W-:-:S05]  /*0bd0*/  IMAD R0, R13, R13, R0 ;  /* 0x0000000d0d007224 */ /* 0x000fca00078e0200 */
[----:B------:R-:W-:-:S04]  /*0be0*/  I2FP.F32.U32 R3, R0 ;  /* 0x0000000000037245 */ /* 0x000fc80000201000 */
[----:B------:R-:W-:Y:S01]  /*0bf0*/  IADD3 R0, PT, PT, R3, -0xd000000, RZ ;  /* 0xf300000003007810 */ /* 0x000fe20007ffe0ff */
[----:B------:R0:W1:Y:S03]  /*0c00*/  MUFU.RSQ R2, R3 ;  /* 0x0000000300027308 */ /* 0x0000660000001400 */
[----:B------:R-:W-:-:S13]  /*0c10*/  ISETP.GT.U32.AND P0, PT, R0, 0x727fffff, PT ;  /* 0x727fffff0000780c */ /* 0x000fda0003f04070 */
[----:B0-----:R-:W-:Y:S05]  /*0c20*/  @!P0 BRA `(.L_x_7) ;  /* 0x0000000000108947 */ /* 0x001fea0003800000 */
[----:B------:R-:W-:Y:S01]  /*0c30*/  IMAD.MOV.U32 R0, RZ, RZ, R3 ;  /* 0x000000ffff007224 */ /* 0x000fe200078e0003 */
[----:B-1----:R-:W-:-:S07]  /*0c40*/  MOV R2, 0xc60 ;  /* 0x00000c6000027802 */ /* 0x002fce0000000f00 */
[----:B------:R-:W-:Y:S05]  /*0c50*/  CALL.REL.NOINC `($__internal_0_$__cuda_sm20_sqrt_rn_f32_slowpath) ;  /* 0x0000000c00847944 */ /* 0x000fea0003c00000 */
[----:B------:R-:W-:Y:S05]  /*0c60*/  BRA `(.L_x_8) ;  /* 0x0000000000107947 */ /* 0x000fea0003800000 */
.L_x_7:
[----:B-1----:R-:W-:Y:S01]  /*0c70*/  FMUL.FTZ R0, R3, R2 ;  /* 0x0000000203007220 */ /* 0x002fe20000410000 */
[----:B------:R-:W-:-:S03]  /*0c80*/  FMUL.FTZ R2, R2, 0.5 ;  /* 0x3f00000002027820 */ /* 0x000fc60000410000 */
[----:B------:R-:W-:-:S04]  /*0c90*/  FFMA R3, -R0, R0, R3 ;  /* 0x0000000000037223 */ /* 0x000fc80000000103 */
[----:B------:R-:W-:-:S07]  /*0ca0*/  FFMA R0, R3, R2, R0 ;  /* 0x0000000203007223 */ /* 0x000fce0000000000 */
.L_x_8:
[----:B------:R-:W-:Y:S05]  /*0cb0*/  BSYNC.RECONVERGENT B0 ;  /* 0x0000000000007941 */ /* 0x000fea0003800200 */
.L_x_6:
[----:B------:R-:W0:Y:S01]  /*0cc0*/  LDS.U8 R2, [R10+-0x8] ;  /* 0xfffff8000a027984 */ /* 0x000e220000000000 */
[----:B------:R-:W1:Y:S01]  /*0cd0*/  F2I.TRUNC.NTZ R0, R0 ;  /* 0x0000000000007305 */ /* 0x000e62000020f100 */
[----:B------:R-:W-:Y:S02]  /*0ce0*/  BSSY.RECONVERGENT B0, `(.L_x_9) ;  /* 0x0000019000007945 */ /* 0x000fe40003800200 */
[----:B------:R-:W2:Y:S04]  /*0cf0*/  LDS.U8 R3, [R10+-0x7] ;  /* 0xfffff9000a037984 */ /* 0x000ea80000000000 */
[----:B------:R-:W3:Y:S01]  /*0d00*/  LDS.U8 R14, [R10+-0x6] ;  /* 0xfffffa000a0e7984 */ /* 0x000ee20000000000 */
[CC--:B-1----:R-:W-:Y:S02]  /*0d10*/  ISETP.GE.AND P0, PT, R0.reuse, R19.reuse, PT ;  /* 0x000000130000720c */ /* 0x0c2fe40003f06270 */
[----:B------:R-:W-:-:S02]  /*0d20*/  VIMNMX R19, PT, PT, R0, R19, PT ;  /* 0x0000001300137248 */ /* 0x000fc40003fe0100 */
[----:B------:R-:W-:Y:S02]  /*0d30*/  SEL R17, R11, R17, !P0 ;  /* 0x000000110b117207 */ /* 0x000fe40004000000 */
[----:B0-----:R-:W-:Y:S01]  /*0d40*/  IADD3 R2, PT, PT, R7, -R2, RZ ;  /* 0x8000000207027210 */ /* 0x001fe20007ffe0ff */
[----:B--2---:R-:W-:-:S04]  /*0d50*/  IMAD.IADD R3, R8, 0x1, -R3 ;  /* 0x0000000108037824 */ /* 0x004fc800078e0a03 */
[----:B------:R-:W-:Y:S01]  /*0d60*/  IMAD R2, R2, R2, RZ ;  /* 0x0000000202027224 */ /* 0x000fe200078e02ff */
[----:B---3--:R-:W-:-:S03]  /*0d70*/  IADD3 R13, PT, PT, R9, -R14, RZ ;  /* 0x8000000e090d7210 */ /* 0x008fc60007ffe0ff */
[----:B------:R-:W-:-:S04]  /*0d80*/  IMAD R2, R3, R3, R2 ;  /* 0x0000000303027224 */ /* 0x000fc800078e0202 */
[----:B------:R-:W-:-:S05]  /*0d90*/  IMAD R2, R13, R13, R2 ;  /* 0x0000000d0d027224 */ /* 0x000fca00078e0202 */
[----:B------:R-:W-:-:S04]  /*0da0*/  I2FP.F32.U32 R3, R2 ;  /* 0x0000000200037245 */ /* 0x000fc80000201000 */
[----:B------:R0:W1:Y:S01]  /*0db0*/  MUFU.RSQ R14, R3 ;  /* 0x00000003000e7308 */ /* 0x0000620000001400 */
[----:B------:R-:W-:-:S05]  /*0dc0*/  VIADD R2, R3, 0xf3000000 ;  /* 0xf300000003027836 */ /* 0x000fca0000000000 */
[----:B------:R-:W-:-:S13]  /*0dd0*/  ISETP.GT.U32.AND P1, PT, R2, 0x727fffff, PT ;  /* 0x727fffff0200780c */ /* 0x000fda0003f24070 */
[----:B01----:R-:W-:Y:S05]  /*0de0*/  @!P1 BRA `(.L_x_10) ;  /* 0x0000000000109947 */ /* 0x003fea0003800000 */
[----:B------:R-:W-:Y:S02]  /*0df0*/  MOV R0, R3 ;  /* 0x0000000300007202 */ /* 0x000fe40000000f00 */
[----:B------:R-:W-:-:S07]  /*0e00*/  MOV R2, 0xe20 ;  /* 0x00000e2000027802 */ /* 0x000fce0000000f00 */
[----:B------:R-:W-:Y:S05]  /*0e10*/  CALL.REL.NOINC `($__internal_0_$__cuda_sm20_sqrt_rn_f32_slowpath) ;  /* 0x0000000c00147944 */ /* 0x000fea0003c00000 */
[----:B------:R-:W-:Y:S05]  /*0e20*/  BRA `(.L_x_11) ;  /* 0x0000000000107947 */ /* 0x000fea0003800000 */
.L_x_10:
[----:B------:R-:W-:Y:S01]  /*0e30*/  FMUL.FTZ R0, R3, R14 ;  /* 0x0000000e03007220 */ /* 0x000fe20000410000 */
[----:B------:R-:W-:-:S03]  /*0e40*/  FMUL.FTZ R2, R14, 0.5 ;  /* 0x3f0000000e027820 */ /* 0x000fc60000410000 */
[----:B------:R-:W-:-:S04]  /*0e50*/  FFMA R3, -R0, R0, R3 ;  /* 0x0000000000037223 */ /* 0x000fc80000000103 */
[----:B------:R-:W-:-:S07]  /*0e60*/  FFMA R0, R3, R2, R0 ;  /* 0x0000000203007223 */ /* 0x000fce0000000000 */
.L_x_11:
[----:B------:R-:W-:Y:S05]  /*0e70*/  BSYNC.RECONVERGENT B0 ;  /* 0x0000000000007941 */ /* 0x000fea0003800200 */
.L_x_9:
[----:B------:R-:W0:Y:S01]  /*0e80*/  LDS.U8 R2, [R10+-0x5] ;  /* 0xfffffb000a027984 */ /* 0x000e220000000000 */
[----:B------:R-:W1:Y:S01]  /*0e90*/  F2I.TRUNC.NTZ R0, R0 ;  /* 0x0000000000007305 */ /* 0x000e62000020f100 */
[----:B------:R-:W-:Y:S02]  /*0ea0*/  BSSY.RECONVERGENT B0, `(.L_x_12) ;  /* 0x0000019000007945 */ /* 0x000fe40003800200 */
[----:B------:R-:W2:Y:S04]  /*0eb0*/  LDS.U8 R3, [R10+-0x4] ;  /* 0xfffffc000a037984 */ /* 0x000ea80000000000 */
[----:B------:R-:W3:Y:S01]  /*0ec0*/  LDS.U8 R14, [R10+-0x3] ;  /* 0xfffffd000a0e7984 */ /* 0x000ee20000000000 */
[----:B-1----:R-:W-:Y:S02]  /*0ed0*/  ISETP.GE.AND P0, PT, R0, R19, PT ;  /* 0x000000130000720c */ /* 0x002fe40003f06270 */
[----:B------:R-:W-:-:S11]  /*0ee0*/  VIMNMX R19, PT, PT, R19, R0, PT ;  /* 0x0000000013137248 */ /* 0x000fd60003fe0100 */
[----:B------:R-:W-:Y:S02]  /*0ef0*/  @!P0 VIADD R17, R11, 0x1 ;  /* 0x000000010b118836 */ /* 0x000fe40000000000 */
[----:B0-----:R-:W-:Y:S01]  /*0f00*/  IMAD.IADD R2, R7, 0x1, -R2 ;  /* 0x0000000107027824 */ /* 0x001fe200078e0a02 */
[----:B--2---:R-:W-:-:S03]  /*0f10*/  IADD3 R3, PT, PT, R8, -R3, RZ ;  /* 0x8000000308037210 */ /* 0x004fc60007ffe0ff */
[----:B------:R-:W-:Y:S02]  /*0f20*/  IMAD R2, R2, R2, RZ ;  /* 0x0000000202027224 */ /* 0x000fe400078e02ff */
[----:B---3--:R-:W-:Y:S02]  /*0f30*/  IMAD.IADD R13, R9, 0x1, -R14 ;  /* 0x00000001090d7824 */ /* 0x008fe400078e0a0e */
[----:B------:R-:W-:-:S04]  /*0f40*/  IMAD R2, R3, R3, R2 ;  /* 0x0000000303027224 */ /* 0x000fc800078e0202 */
[----:B------:R-:W-:-:S05]  /*0f50*/  IMAD R2, R13, R13, R2 ;  /* 0x0000000d0d027224 */ /* 0x000fca00078e0202 */
[----:B------:R-:W-:-:S04]  /*0f60*/  I2FP.F32.U32 R3, R2 ;  /* 0x0000000200037245 */ /* 0x000fc80000201000 */
[----:B------:R-:W-:Y:S01]  /*0f70*/  IADD3 R2, PT, PT, R3, -0xd000000, RZ ;  /* 0xf300000003027810 */ /* 0x000fe20007ffe0ff */
[----:B------:R0:W1:Y:S03]  /*0f80*/  MUFU.RSQ R14, R3 ;  /* 0x00000003000e7308 */ /* 0x0000660000001400 */
[----:B------:R-:W-:-:S13]  /*0f90*/  ISETP.GT.U32.AND P1, PT, R2, 0x727fffff, PT ;  /* 0x727fffff0200780c */ /* 0x000fda0003f24070 */
[----:B0-----:R-:W-:Y:S05]  /*0fa0*/  @!P1 BRA `(.L_x_13) ;  /* 0x0000000000109947 */ /* 0x001fea0003800000 */
[----:B------:R-:W-:Y:S02]  /*0fb0*/  MOV R0, R3 ;  /* 0x0000000300007202 */ /* 0x000fe40000000f00 */
[----:B------:R-:W-:-:S07]  /*0fc0*/  MOV R2, 0xfe0 ;  /* 0x00000fe000027802 */ /* 0x000fce0000000f00 */
[----:B-1----:R-:W-:Y:S05]  /*0fd0*/  CALL.REL.NOINC `($__internal_0_$__cuda_sm20_sqrt_rn_f32_slowpath) ;  /* 0x0000000800a47944 */ /* 0x002fea0003c00000 */
[----:B------:R-:W-:Y:S05]  /*0fe0*/  BRA `(.L_x_14) ;  /* 0x0000000000107947 */ /* 0x000fea0003800000 */
.L_x_13:
[----:B-1----:R-:W-:Y:S01]  /*0ff0*/  FMUL.FTZ R0, R3, R14 ;  /* 0x0000000e03007220 */ /* 0x002fe20000410000 */
[----:B------:R-:W-:-:S03]  /*1000*/  FMUL.FTZ R2, R14, 0.5 ;  /* 0x3f0000000e027820 */ /* 0x000fc60000410000 */
[----:B------:R-:W-:-:S04]  /*1010*/  FFMA R3, -R0, R0, R3 ;  /* 0x0000000000037223 */ /* 0x000fc80000000103 */
[----:B------:R-:W-:-:S07]  /*1020*/  FFMA R0, R3, R2, R0 ;  /* 0x0000000203007223 */ /* 0x000fce0000000000 */
.L_x_14:
[----:B------:R-:W-:Y:S05]  /*1030*/  BSYNC.RECONVERGENT B0 ;  /* 0x0000000000007941 */ /* 0x000fea0003800200 */
.L_x_12:
[----:B------:R-:W0:Y:S01]  /*1040*/  LDS.U8 R2, [R10+-0x2] ;  /* 0xfffffe000a027984 */ /* 0x000e220000000000 */
[----:B------:R-:W1:Y:S01]  /*1050*/  F2I.TRUNC.NTZ R0, R0 ;  /* 0x0000000000007305 */ /* 0x000e62000020f100 */
[----:B------:R-:W-:Y:S02]  /*1060*/  BSSY.RECONVERGENT B0, `(.L_x_15) ;  /* 0x0000019000007945 */ /* 0x000fe40003800200 */
[----:B------:R-:W2:Y:S04]  /*1070*/  LDS.U8 R3, [R10+-0x1] ;  /* 0xffffff000a037984 */ /* 0x000ea80000000000 */
[----:B------:R-:W3:Y:S01]  /*1080*/  LDS.U8 R14, [R10] ;  /* 0x000000000a0e7984 */ /* 0x000ee20000000000 */
        /* <DEDUP_REMOVED lines=18> */
.L_x_16:
[----:B-1----:R-:W-:Y:S01]  /*11b0*/  FMUL.FTZ R0, R3, R14 ;  /* 0x0000000e03007220 */ /* 0x002fe20000410000 */
[----:B------:R-:W-:-:S03]  /*11c0*/  FMUL.FTZ R2, R14, 0.5 ;  /* 0x3f0000000e027820 */ /* 0x000fc60000410000 */
[----:B------:R-:W-:-:S04]  /*11d0*/  FFMA R3, -R0, R0, R3 ;  /* 0x0000000000037223 */ /* 0x000fc80000000103 */
[----:B------:R-:W-:-:S07]  /*11e0*/  FFMA R0, R3, R2, R0 ;  /* 0x0000000203007223 */ /* 0x000fce0000000000 */
.L_x_17:
[----:B------:R-:W-:Y:S05]  /*11f0*/  BSYNC.RECONVERGENT B0 ;  /* 0x0000000000007941 */ /* 0x000fea0003800200 */
.L_x_15:
[----:B------:R-:W0:Y:S01]  /*1200*/  LDS.U8 R2, [R10+0x1] ;  /* 0x000001000a027984 */ /* 0x000e220000000000 */
[----:B------:R-:W1:Y:S01]  /*1210*/  F2I.TRUNC.NTZ R0, R0 ;  /* 0x0000000000007305 */ /* 0x000e62000020f100 */
[----:B------:R-:W-:Y:S02]  /*1220*/  BSSY.RECONVERGENT B0, `(.L_x_18) ;  /* 0x0000019000007945 */ /* 0x000fe40003800200 */
[----:B------:R-:W2:Y:S04]  /*1230*/  LDS.U8 R3, [R10+0x2] ;  /* 0x000002000a037984 */ /* 0x000ea80000000000 */
[----:B------:R-:W3:Y:S01]  /*1240*/  LDS.U8 R14, [R10+0x3] ;  /* 0x000003000a0e7984 */ /* 0x000ee20000000000 */
        /* <DEDUP_REMOVED lines=18> */
.L_x_19:
[----:B-1----:R-:W-:Y:S01]  /*1370*/  FMUL.FTZ R0, R3, R14 ;  /* 0x0000000e03007220 */ /* 0x002fe20000410000 */
[----:B------:R-:W-:-:S03]  /*1380*/  FMUL.FTZ R2, R14, 0.5 ;  /* 0x3f0000000e027820 */ /* 0x000fc60000410000 */
[----:B------:R-:W-:-:S04]  /*1390*/  FFMA R3, -R0, R0, R3 ;  /* 0x0000000000037223 */ /* 0x000fc80000000103 */
[----:B------:R-:W-:-:S07]  /*13a0*/  FFMA R0, R3, R2, R0 ;  /* 0x0000000203007223 */ /* 0x000fce0000000000 */
.L_x_20:
[----:B------:R-:W-:Y:S05]  /*13b0*/  BSYNC.RECONVERGENT B0 ;  /* 0x0000000000007941 */ /* 0x000fea0003800200 */
.L_x_18:
        /* <DEDUP_REMOVED lines=23> */
.L_x_22:
[----:B-1----:R-:W-:Y:S01]  /*1530*/  FMUL.FTZ R0, R3, R14 ;  /* 0x0000000e03007220 */ /* 0x002fe20000410000 */
[----:B------:R-:W-:-:S03]  /*1540*/  FMUL.FTZ R2, R14, 0.5 ;  /* 0x3f0000000e027820 */ /* 0x000fc60000410000 */
[----:B------:R-:W-:-:S04]  /*1550*/  FFMA R3, -R0, R0, R3 ;  /* 0x0000000000037223 */ /* 0x000fc80000000103 */
[----:B------:R-:W-:-:S07]  /*1560*/  FFMA R0, R3, R2, R0 ;  /* 0x0000000203007223 */ /* 0x000fce0000000000 */
.L_x_23:
[----:B------:R-:W-:Y:S05]  /*1570*/  BSYNC.RECONVERGENT B0 ;  /* 0x0000000000007941 */ /* 0x000fea0003800200 */
.L_x_21:
        /* <DEDUP_REMOVED lines=23> */
.L_x_25:
[----:B-1----:R-:W-:Y:S01]  /*16f0*/  FMUL.FTZ R0, R3, R14 ;  /* 0x0000000e03007220 */ /* 0x002fe20000410000 */
[----:B------:R-:W-:-:S03]  /*1700*/  FMUL.FTZ R2, R14, 0.5 ;  /* 0x3f0000000e027820 */ /* 0x000fc60000410000 */
[----:B------:R-:W-:-:S04]  /*1710*/  FFMA R3, -R0, R0, R3 ;  /* 0x0000000000037223 */ /* 0x000fc80000000103 */
[----:B------:R-:W-:-:S07]  /*1720*/  FFMA R0, R3, R2, R0 ;  /* 0x0000000203007223 */ /* 0x000fce0000000000 */
.L_x_26:
[----:B------:R-:W-:Y:S05]  /*1730*/  BSYNC.RECONVERGENT B0 ;  /* 0x0000000000007941 */ /* 0x000fea0003800200 */
.L_x_24:
        /* <DEDUP_REMOVED lines=23> */
.L_x_28:
[----:B-1----:R-:W-:Y:S01]  /*18b0*/  FMUL.FTZ R0, R3, R14 ;  /* 0x0000000e03007220 */ /* 0x002fe20000410000 */
[----:B------:R-:W-:-:S03]  /*18c0*/  FMUL.FTZ R2, R14, 0.5 ;  /* 0x3f0000000e027820 */ /* 0x000fc60000410000 */
[----:B------:R-:W-:-:S04]  /*18d0*/  FFMA R3, -R0, R0, R3 ;  /* 0x0000000000037223 */ /* 0x000fc80000000103 */
[----:B------:R-:W-:-:S07]  /*18e0*/  FFMA R0, R3, R2, R0 ;  /* 0x0000000203007223 */ /* 0x000fce0000000000 */
.L_x_29:
[----:B------:R-:W-:Y:S05]  /*18f0*/  BSYNC.RECONVERGENT B0 ;  /* 0x0000000000007941 */ /* 0x000fea0003800200 */
.L_x_27:
[----:B------:R-:W0:Y:S01]  /*1900*/  F2I.TRUNC.NTZ R0, R0 ;  /* 0x0000000000007305 */ /* 0x000e22000020f100 */
[----:B------:R-:W-:Y:S01]  /*1910*/  VIADD R10, R10, 0x18 ;  /* 0x000000180a0a7836 */ /* 0x000fe20000000000 */
[----:B0-----:R-:W-:Y:S02]  /*1920*/  ISETP.GE.AND P0, PT, R0, R19, PT ;  /* 0x000000130000720c */ /* 0x001fe40003f06270 */
[----:B------:R-:W-:-:S11]  /*1930*/  VIMNMX R19, PT, PT, R19, R0, PT ;  /* 0x0000000013137248 */ /* 0x000fd60003fe0100 */
[C---:B------:R-:W-:Y:S01]  /*1940*/  @!P0 VIADD R17, R11.reuse, 0x7 ;  /* 0x000000070b118836 */ /* 0x040fe20000000000 */
[----:B------:R-:W-:-:S04]  /*1950*/  IADD3 R11, PT, PT, R11, 0x8, RZ ;  /* 0x000000080b0b7810 */ /* 0x000fc80007ffe0ff */
[----:B------:R-:W-:-:S13]  /*1960*/  ISETP.NE.AND P0, PT, R11, 0x3e8, PT ;  /* 0x000003e80b00780c */ /* 0x000fda0003f05270 */
[----:B------:R-:W-:Y:S05]  /*1970*/  @P0 BRA `(.L_x_30) ;  /* 0xfffffff000700947 */ /* 0x000fea000383ffff */
[----:B------:R-:W-:Y:S01]  /*1980*/  IMAD R12, R17, 0x3, R12 ;  /* 0x00000003110c7824 */ /* 0x000fe200078e020c */
[----:B------:R-:W0:Y:S04]  /*1990*/  LDCU.64 UR6, c[0x0][0x388] ;  /* 0x00007100ff0677ac */ /* 0x000e280008000a00 */
[----:B------:R-:W1:Y:S04]  /*19a0*/  LDS.U8 R9, [R12] ;  /* 0x000000000c097984 */ /* 0x000e680000000000 */
[----:B------:R-:W2:Y:S04]  /*19b0*/  LDS.U8 R11, [R12+0x1] ;  /* 0x000001000c0b7984 */ /* 0x000ea80000000000 */
[----:B------:R-:W3:Y:S01]  /*19c0*/  LDS.U8 R13, [R12+0x2] ;  /* 0x000002000c0d7984 */ /* 0x000ee20000000000 */
[----:B0-----:R-:W-:-:S02]  /*19d0*/  IADD3 R4, P0, PT, R4, UR6, RZ ;  /* 0x0000000604047c10 */ /* 0x001fc4000ff1e0ff */
[----:B------:R-:W-:Y:S02]  /*19e0*/  IADD3 R2, P1, PT, R5, UR6, RZ ;  /* 0x0000000605027c10 */ /* 0x000fe4000ff3e0ff */
[----:B------:R-:W-:Y:S02]  /*19f0*/  IADD3 R6, P2, PT, R6, UR6, RZ ;  /* 0x0000000606067c10 */ /* 0x000fe4000ff5e0ff */
[----:B------:R-:W-:Y:S01]  /*1a00*/  IADD3.X R5, PT, PT, RZ, UR7, RZ, P0, !PT ;  /* 0x00000007ff057c10 */ /* 0x000fe200087fe4ff */
[----:B------:R-:W-:Y:S01]  /*1a10*/  IMAD.X R3, RZ, RZ, UR7, P1 ;  /* 0x00000007ff037e24 */ /* 0x000fe200088e06ff */
[----:B------:R-:W-:-:S03]  /*1a20*/  IADD3.X R7, PT, PT, RZ, UR7, RZ, P2, !PT ;  /* 0x00000007ff077c10 */ /* 0x000fc600097fe4ff */
[----:B-1----:R-:W-:Y:S04]  /*1a30*/  STG.E.U8 desc[UR4][R4.64], R9 ;  /* 0x0000000904007986 */ /* 0x002fe8000c101104 */
[----:B--2---:R-:W-:Y:S04]  /*1a40*/  STG.E.U8 desc[UR4][R2.64], R11 ;  /* 0x0000000b02007986 */ /* 0x004fe8000c101104 */
[----:B---3--:R-:W-:Y:S01]  /*1a50*/  STG.E.U8 desc[UR4][R6.64], R13 ;  /* 0x0000000d06007986 */ /* 0x008fe2000c101104 */
[----:B------:R-:W-:Y:S05]  /*1a60*/  EXIT ;  /* 0x000000000000794d */ /* 0x000fea0003800000 */
        .weak           $__internal_0_$__cuda_sm20_sqrt_rn_f32_slowpath
        .type           $__internal_0_$__cuda_sm20_sqrt_rn_f32_slowpath,@function
        .size           $__internal_0_$__cuda_sm20_sqrt_rn_f32_slowpath,(.L_x_76 - $__internal_0_$__cuda_sm20_sqrt_rn_f32_slowpath)
$__internal_0_$__cuda_sm20_sqrt_rn_f32_slowpath:
[----:B------:R-:W-:-:S13]  /*1a70*/  LOP3.LUT P0, RZ, R0, 0x7fffffff, RZ, 0xc0, !PT ;  /* 0x7fffffff00ff7812 */ /* 0x000fda000780c0ff */
[----:B------:R-:W-:Y:S01]  /*1a80*/  @!P0 IMAD.MOV.U32 R13, RZ, RZ, R0 ;  /* 0x000000ffff0d8224 */ /* 0x000fe200078e0000 */
[----:B------:R-:W-:Y:S06]  /*1a90*/  @!P0 BRA `(.L_x_31) ;  /* 0x0000000000408947 */ /* 0x000fec0003800000 */
[----:B------:R-:W-:-:S13]  /*1aa0*/  FSETP.GEU.FTZ.AND P0, PT, R0, RZ, PT ;  /* 0x000000ff0000720b */ /* 0x000fda0003f1e000 */
[----:B------:R-:W-:Y:S01]  /*1ab0*/  @!P0 MOV R13, 0x7fffffff ;  /* 0x7fffffff000d8802 */ /* 0x000fe20000000f00 */
[----:B------:R-:W-:Y:S06]  /*1ac0*/  @!P0 BRA `(.L_x_31) ;  /* 0x0000000000348947 */ /* 0x000fec0003800000 */
[----:B------:R-:W-:-:S13]  /*1ad0*/  FSETP.GTU.FTZ.AND P0, PT, |R0|, +INF , PT ;  /* 0x7f8000000000780b */ /* 0x000fda0003f1c200 */
[----:B------:R-:W-:Y:S01]  /*1ae0*/  @P0 FADD.FTZ R13, R0, 1 ;  /* 0x3f800000000d0421 */ /* 0x000fe20000010000 */
[----:B------:R-:W-:Y:S06]  /*1af0*/  @P0 BRA `(.L_x_31) ;  /* 0x0000000000280947 */ /* 0x000fec0003800000 */
[----:B------:R-:W-:-:S13]  /*1b00*/  FSETP.NEU.FTZ.AND P0, PT, |R0|, +INF , PT ;  /* 0x7f8000000000780b */ /* 0x000fda0003f1d200 */
[----:B------:R-:W-:-:S04]  /*1b10*/  @P0 FFMA R16, R0, 1.84467440737095516160e+19, RZ ;  /* 0x5f80000000100823 */ /* 0x000fc800000000ff */
[----:B------:R-:W0:Y:S02]  /*1b20*/  @P0 MUFU.RSQ R15, R16 ;  /* 0x00000010000f0308 */ /* 0x000e240000001400 */
[----:B0-----:R-:W-:Y:S01]  /*1b30*/  @P0 FMUL.FTZ R3, R16, R15 ;  /* 0x0000000f10030220 */ /* 0x001fe20000410000 */
[----:B------:R-:W-:-:S03]  /*1b40*/  @P0 FMUL.FTZ R14, R15, 0.5 ;  /* 0x3f0000000f0e0820 */ /* 0x000fc60000410000 */
[----:B------:R-:W-:-:S04]  /*1b50*/  @P0 FADD.FTZ R13, -R3, -RZ ;  /* 0x800000ff030d0221 */ /* 0x000fc80000010100 */
[----:B------:R-:W-:Y:S01]  /*1b60*/  @P0 FFMA R18, R3, R13, R16 ;  /* 0x0000000d03120223 */ /* 0x000fe20000000010 */
[----:B------:R-:W-:-:S03]  /*1b70*/  @!P0 IMAD.MOV.U32 R13, RZ, RZ, R0 ;  /* 0x000000ffff0d8224 */ /* 0x000fc600078e0000 */
[----:B------:R-:W-:-:S04]  /*1b80*/  @P0 FFMA R14, R18, R14, R3 ;  /* 0x0000000e120e0223 */ /* 0x000fc80000000003 */
[----:B------:R-:W-:-:S07]  /*1b90*/  @P0 FMUL.FTZ R13, R14, 2.3283064365386962891e-10 ;  /* 0x2f8000000e0d0820 */ /* 0x000fce0000410000 */
.L_x_31:
[----:B------:R-:W-:Y:S01]  /*1ba0*/  IMAD.MOV.U32 R3, RZ, RZ, 0x0 ;  /* 0x00000000ff037424 */ /* 0x000fe200078e00ff */
[----:B------:R-:W-:-:S03]  /*1bb0*/  MOV R0, R13 ;  /* 0x0000000d00007202 */ /* 0x000fc60000000f00 */
[----:B------:R-:W-:Y:S05]  /*1bc0*/  RET.REL.NODEC R2 `(_Z17KmeansWriteResultPhS_S_jjj) ;  /* 0xffffffe4020c7950 */ /* 0x000fea0003c3ffff */
.L_x_32:
[----:B------:R-:W-:-:S00]  /*1bd0*/  BRA `(.L_x_32) ;  /* 0xfffffffc00fc7947 */ /* 0x000fc0000383ffff */
[----:B------:R-:W-:-:S00]  /*1be0*/  NOP ;  /* 0x0000000000007918 */ /* 0x000fc00000000000 */
        /* <DEDUP_REMOVED lines=9> */
.L_x_76:


//--------------------- .text._Z13KmeansCalLossPhS_PiS0_S0_j --------------------------
	.section	.text._Z13KmeansCalLossPhS_PiS0_S0_j,"ax",@progbits
	.align	128
        .global         _Z13KmeansCalLossPhS_PiS0_S0_j
        .type           _Z13KmeansCalLossPhS_PiS0_S0_j,@function
        .size           _Z13KmeansCalLossPhS_PiS0_S0_j,(.L_x_77 - _Z13KmeansCalLossPhS_PiS0_S0_j)
        .other          _Z13KmeansCalLossPhS_PiS0_S0_j,@"STO_CUDA_ENTRY STV_DEFAULT"
_Z13KmeansCalLossPhS_PiS0_S0_j:
.text._Z13KmeansCalLossPhS_PiS0_S0_j:
[----:B------:R-:W-:Y:S01]  /*0000*/  LDC R1, c[0x0][0x37c] ;  /* 0x0000df00ff017b82 */ /* 0x000fe20000000800 */
[----:B------:R-:W0:Y:S07]  /*0010*/  S2R R0, SR_TID.X ;  /* 0x0000000000007919 */ /* 0x000e2e0000002100 */
[----:B------:R-:W0:Y:S01]  /*0020*/  S2UR UR4, SR_CTAID.X ;  /* 0x00000000000479c3 */ /* 0x000e220000002500 */
[----:B------:R-:W1:Y:S01]  /*0030*/  LDCU.64 UR6, c[0x0][0x358] ;  /* 0x00006b00ff0677ac */ /* 0x000e620008000a00 */
[----:B------:R-:W2:Y:S06]  /*0040*/  LDCU.64 UR8, c[0x0][0x380] ;  /* 0x00007000ff0877ac */ /* 0x000eac0008000a00 */
[----:B------:R-:W0:Y:S08]  /*0050*/  LDC R7, c[0x0][0x360] ;  /* 0x0000d800ff077b82 */ /* 0x000e300000000800 */
[----:B------:R-:W3:Y:S08]  /*0060*/  LDC.64 R4, c[0x0][0x3a0] ;  /* 0x0000e800ff047b82 */ /* 0x000ef00000000a00 */
[----:B------:R-:W4:Y:S01]  /*0070*/  LDC.64 R2, c[0x0][0x398] ;  /* 0x0000e600ff027b82 */ /* 0x000f220000000a00 */
[----:B0-----:R-:W-:Y:S01]  /*0080*/  IMAD R7, R7, UR4, R0 ;  /* 0x0000000407077c24 */ /* 0x001fe2000f8e0200 */
[----:B------:R-:W0:Y:S03]  /*0090*/  LDCU UR4, c[0x0][0x3a8] ;  /* 0x00007500ff0477ac */ /* 0x000e260008000800 */
[----:B---3--:R-:W-:-:S05]  /*00a0*/  IMAD.WIDE R4, R7, 0x4, R4 ;  /* 0x0000000407047825 */ /* 0x008fca00078e0204 */
[----:B-1----:R-:W3:Y:S01]  /*00b0*/  LDG.E R6, desc[UR6][R4.64] ;  /* 0x0000000604067981 */ /* 0x002ee2000c1e1900 */
[----:B0-----:R-:W-:Y:S01]  /*00c0*/  IMAD R7, R7, UR4, RZ ;  /* 0x0000000407077c24 */ /* 0x001fe2000f8e02ff */
[----:B------:R-:W0:Y:S03]  /*00d0*/  LDCU.64 UR4, c[0x0][0x388] ;  /* 0x00007100ff0477ac */ /* 0x000e260008000a00 */
[----:B----4-:R-:W-:-:S06]  /*00e0*/  IMAD.WIDE.U32 R8, R7, 0x4, R2 ;  /* 0x0000000407087825 */ /* 0x010fcc00078e0002 */
[----:B------:R-:W4:Y:S01]  /*00f0*/  LDG.E R9, desc[UR6][R8.64] ;  /* 0x0000000608097981 */ /* 0x000f22000c1e1900 */
[----:B--2---:R-:W-:-:S05]  /*0100*/  IADD3 R18, P4, PT, R7, UR8, RZ ;  /* 0x0000000807127c10 */ /* 0x004fca000ff9e0ff */
[----:B------:R-:W-:Y:S01]  /*0110*/  IMAD.X R19, RZ, RZ, UR9, P4 ;  /* 0x00000009ff137e24 */ /* 0x000fe2000a0e06ff */
[-C--:B---3--:R-:W-:Y:S02]  /*0120*/  IABS R13, R6.reuse ;  /* 0x00000006000d7213 */ /* 0x088fe40000000000 */
[----:B------:R-:W-:Y:S02]  /*0130*/  IABS R14, R6 ;  /* 0x00000006000e7213 */ /* 0x000fe40000000000 */
[----:B------:R-:W1:Y:S02]  /*0140*/  I2F.RP R0, R13 ;  /* 0x0000000d00007306 */ /* 0x000e640000209400 */
[----:B------:R-:W-:Y:S02]  /*0150*/  IADD3 R14, PT, PT, RZ, -R14, RZ ;  /* 0x8000000eff0e7210 */ /* 0x000fe40007ffe0ff */
[----:B----4-:R-:W-:Y:S02]  /*0160*/  IABS R8, R9 ;  /* 0x0000000900087213 */ /* 0x010fe40000000000 */
[----:B------:R-:W-:-:S02]  /*0170*/  LOP3.LUT R9, R9, R6, RZ, 0x3c, !PT ;  /* 0x0000000609097212 */ /* 0x000fc400078e3cff */
[----:B-1----:R-:W1:Y:S02]  /*0180*/  MUFU.RCP R0, R0 ;  /* 0x0000000000007308 */ /* 0x002e640000001000 */
[----:B------:R-:W-:Y:S02]  /*0190*/  ISETP.GE.AND P0, PT, R9, RZ, PT ;  /* 0x000000ff0900720c */ /* 0x000fe40003f06270 */
[----:B------:R-:W-:-:S04]  /*01a0*/  IADD3 R9, PT, PT, R7, 0x1, RZ ;  /* 0x0000000107097810 */ /* 0x000fc80007ffe0ff */
[----:B0-----:R-:W-:-:S04]  /*01b0*/  IADD3 R16, P3, PT, R9, UR4, RZ ;  /* 0x0000000409107c10 */ /* 0x001fc8000ff7e0ff */
[----:B------:R-:W-:Y:S01]  /*01c0*/  IADD3.X R17, PT, PT, RZ, UR5, RZ, P3, !PT ;  /* 0x00000005ff117c10 */ /* 0x000fe20009ffe4ff */
[----:B-1----:R-:W-:-:S04]  /*01d0*/  VIADD R10, R0, 0xffffffe ;  /* 0x0ffffffe000a7836 */ /* 0x002fc80000000000 */
[----:B------:R0:W1:Y:S02]  /*01e0*/  F2I.FTZ.U32.TRUNC.NTZ R11, R10 ;  /* 0x0000000a000b7305 */ /* 0x000064000021f000 */
[----:B0-----:R-:W-:Y:S02]  /*01f0*/  IMAD.MOV.U32 R10, RZ, RZ, RZ ;  /* 0x000000ffff0a7224 */ /* 0x001fe400078e00ff */
[----:B-1----:R-:W-:-:S04]  /*0200*/  IMAD.MOV R12, RZ, RZ, -R11 ;  /* 0x000000ffff0c7224 */ /* 0x002fc800078e0a0b */
[----:B------:R-:W-:-:S04]  /*0210*/  IMAD R15, R12, R13, RZ ;  /* 0x0000000d0c0f7224 */ /* 0x000fc800078e02ff */
[----:B------:R-:W-:-:S04]  /*0220*/  IMAD.HI.U32 R11, R11, R15, R10 ;  /* 0x0000000f0b0b7227 */ /* 0x000fc800078e000a */
[----:B------:R-:W-:Y:S02]  /*0230*/  IMAD.MOV.U32 R15, RZ, RZ, R14 ;  /* 0x000000ffff0f7224 */ /* 0x000fe400078e000e */
[----:B------:R-:W-:-:S04]  /*0240*/  IMAD.HI.U32 R0, R11, R8, RZ ;  /* 0x000000080b007227 */ /* 0x000fc800078e00ff */
[----:B------:R-:W-:-:S05]  /*0250*/  IMAD R8, R0, R15, R8 ;  /* 0x0000000f00087224 */ /* 0x000fca00078e0208 */
[----:B------:R-:W-:-:S13]  /*0260*/  ISETP.GT.U32.AND P1, PT, R13, R8, PT ;  /* 0x000000080d00720c */ /* 0x000fda0003f24070 */
[-C--:B------:R-:W-:Y:S01]  /*0270*/  @!P1 IADD3 R8, PT, PT, R8, -R13.reuse, RZ ;  /* 0x8000000d08089210 */ /* 0x080fe20007ffe0ff */
[----:B------:R-:W-:Y:S01]  /*0280*/  @!P1 VIADD R0, R0, 0x1 ;  /* 0x0000000100009836 */ /* 0x000fe20000000000 */
[----:B------:R-:W-:Y:S02]  /*0290*/  ISETP.NE.AND P1, PT, R6, RZ, PT ;  /* 0x000000ff0600720c */ /* 0x000fe40003f25270 */
[----:B------:R-:W-:-:S13]  /*02a0*/  ISETP.GE.U32.AND P2, PT, R8, R13, PT ;  /* 0x0000000d0800720c */ /* 0x000fda0003f46070 */
[----:B------:R-:W-:Y:S01]  /*02b0*/  @P2 VIADD R0, R0, 0x1 ;  /* 0x0000000100002836 */ /* 0x000fe20000000000 */
[----:B------:R-:W-:-:S03]  /*02c0*/  IADD3 R12, P2, PT, R7, UR4, RZ ;  /* 0x00000004070c7c10 */ /* 0x000fc6000ff5e0ff */
[----:B------:R-:W-:Y:S01]  /*02d0*/  @!P0 IMAD.MOV R0, RZ, RZ, -R0 ;  /* 0x000000ffff008224 */ /* 0x000fe200078e0a00 */
[----:B------:R-:W-:Y:S01]  /*02e0*/  @!P1 LOP3.LUT R0, RZ, R6, RZ, 0x33, !PT ;  /* 0x00000006ff009212 */ /* 0x000fe200078e33ff */
[----:B------:R-:W-:Y:S01]  /*02f0*/  IMAD.X R13, RZ, RZ, UR5, P2 ;  /* 0x00000005ff0d7e24 */ /* 0x000fe200090e06ff */
[----:B------:R-:W2:Y:S04]  /*0300*/  LDG.E.U8 R6, desc[UR6][R16.64] ;  /* 0x0000000610067981 */ /* 0x000ea8000c1e1100 */
[----:B------:R0:W3:Y:S04]  /*0310*/  LDG.E.U8 R8, desc[UR6][R12.64] ;  /* 0x000000060c087981 */ /* 0x0000e8000c1e1100 */
[----:B------:R-:W-:Y:S04]  /*0320*/  STG.E.U8 desc[UR6][R18.64], R0 ;  /* 0x0000000012007986 */ /* 0x000fe8000c101106 */
[----:B------:R-:W4:Y:S01]  /*0330*/  LDG.E R11, desc[UR6][R4.64] ;  /* 0x00000006040b7981 */ /* 0x000f22000c1e1900 */
[----:B------:R-:W-:-:S06]  /*0340*/  IMAD.WIDE.U32 R14, R9, 0x4, R2 ;  /* 0x00000004090e7825 */ /* 0x000fcc00078e0002 */
[----:B------:R-:W5:Y:S01]  /*0350*/  LDG.E R14, desc[UR6][R14.64] ;  /* 0x000000060e0e7981 */ /* 0x000f62000c1e1900 */
[----:B------:R-:W-:Y:S02]  /*0360*/  IADD3 R7, PT, PT, R7, 0x2, RZ ;  /* 0x0000000207077810 */ /* 0x000fe40007ffe0ff */
[----:B----4-:R-:W-:-:S04]  /*0370*/  IABS R21, R11 ;  /* 0x0000000b00157213 */ /* 0x010fc80000000000 */
[----:B------:R-:W1:Y:S08]  /*0380*/  I2F.RP R10, R21 ;  /* 0x00000015000a7306 */ /* 0x000e700000209400 */
[----:B-1----:R-:W1:Y:S02]  /*0390*/  MUFU.RCP R10, R10 ;  /* 0x0000000a000a7308 */ /* 0x002e640000001000 */
[----:B-1----:R-:W-:-:S06]  /*03a0*/  VIADD R20, R10, 0xffffffe ;  /* 0x0ffffffe0a147836 */ /* 0x002fcc0000000000 */
[----:B0-----:R-:W0:Y:S01]  /*03b0*/  F2I.FTZ.U32.TRUNC.NTZ R13, R20 ;  /* 0x00000014000d7305 */ /* 0x001e22000021f000 */
[----:B------:R-:W-:Y:S02]  /*03c0*/  IABS R16, R11 ;  /* 0x0000000b00107213 */ /* 0x000fe40000000000 */
[----:B-----5:R-:W-:Y:S02]  /*03d0*/  IABS R15, R14 ;  /* 0x0000000e000f7213 */ /* 0x020fe40000000000 */
[----:B0-----:R-:W-:-:S05]  /*03e0*/  IADD3 R12, PT, PT, RZ, -R13, RZ ;  /* 0x8000000dff0c7210 */ /* 0x001fca0007ffe0ff */
[----:B------:R-:W-:Y:S02]  /*03f0*/  IMAD R17, R12, R21, RZ ;  /* 0x000000150c117224 */ /* 0x000fe400078e02ff */
[----:B------:R-:W-:Y:S02]  /*0400*/  IMAD.MOV.U32 R12, RZ, RZ, RZ ;  /* 0x000000ffff0c7224 */ /* 0x000fe400078e00ff */
[----:B------:R-:W-:Y:S02]  /*0410*/  IMAD.MOV R16, RZ, RZ, -R16 ;  /* 0x000000ffff107224 */ /* 0x000fe400078e0a10 */
[----:B------:R-:W-:Y:S01]  /*0420*/  IMAD.HI.U32 R12, R13, R17, R12 ;  /* 0x000000110d0c7227 */ /* 0x000fe200078e000c */
[----:B------:R-:W-:-:S03]  /*0430*/  MOV R13, R15 ;  /* 0x0000000f000d7202 */ /* 0x000fc60000000f00 */
[----:B------:R-:W-:Y:S02]  /*0440*/  IMAD.MOV.U32 R15, RZ, RZ, R16 ;  /* 0x000000ffff0f7224 */ /* 0x000fe400078e0010 */
[----:B------:R-:W-:-:S04]  /*0450*/  IMAD.HI.U32 R10, R12, R13, RZ ;  /* 0x0000000d0c0a7227 */ /* 0x000fc800078e00ff */
[----:B------:R-:W-:-:S05]  /*0460*/  IMAD R12, R10, R15, R13 ;  /* 0x0000000f0a0c7224 */ /* 0x000fca00078e020d */
[----:B------:R-:W-:Y:S02]  /*0470*/  ISETP.GT.U32.AND P1, PT, R21, R12, PT ;  /* 0x0000000c1500720c */ /* 0x000fe40003f24070 */
[----:B------:R-:W-:-:S11]  /*0480*/  LOP3.LUT R14, R14, R11, RZ, 0x3c, !PT ;  /* 0x0000000b0e0e7212 */ /* 0x000fd600078e3cff */
[----:B------:R-:W-:-:S05]  /*0490*/  @!P1 IMAD.IADD R12, R12, 0x1, -R21 ;  /* 0x000000010c0c9824 */ /* 0x000fca00078e0a15 */
[----:B------:R-:W-:Y:S02]  /*04a0*/  ISETP.GE.U32.AND P0, PT, R12, R21, PT ;  /* 0x000000150c00720c */ /* 0x000fe40003f06070 */
[----:B------:R-:W-:Y:S02]  /*04b0*/  ISETP.GE.AND P2, PT, R14, RZ, PT ;  /* 0x000000ff0e00720c */ /* 0x000fe40003f46270 */
[----:B------:R-:W-:Y:S02]  /*04c0*/  @!P1 IADD3 R10, PT, PT, R10, 0x1, RZ ;  /* 0x000000010a0a9810 */ /* 0x000fe40007ffe0ff */
[----:B------:R-:W-:-:S07]  /*04d0*/  ISETP.NE.AND P1, PT, R11, RZ, PT ;  /* 0x000000ff0b00720c */ /* 0x000fce0003f25270 */
[----:B------:R-:W-:Y:S01]  /*04e0*/  @P0 VIADD R10, R10, 0x1 ;  /* 0x000000010a0a0836 */ /* 0x000fe20000000000 */
[----:B------:R-:W-:-:S04]  /*04f0*/  IADD3 R14, P0, PT, R9, UR8, RZ ;  /* 0x00000008090e7c10 */ /* 0x000fc8000ff1e0ff */
[----:B------:R-:W-:Y:S01]  /*0500*/  @!P2 IADD3 R10, PT, PT, -R10, RZ, RZ ;  /* 0x000000ff0a0aa210 */ /* 0x000fe20007ffe1ff */
[----:B------:R-:W-:Y:S01]  /*0510*/  IMAD.X R15, RZ, RZ, UR9, P0 ;  /* 0x00000009ff0f7e24 */ /* 0x000fe200080e06ff */
[----:B------:R-:W-:-:S05]  /*0520*/  @!P1 LOP3.LUT R10, RZ, R11, RZ, 0x33, !PT ;  /* 0x0000000bff0a9212 */ /* 0x000fca00078e33ff */
[----:B------:R0:W-:Y:S04]  /*0530*/  STG.E.U8 desc[UR6][R14.64], R10 ;  /* 0x0000000a0e007986 */ /* 0x0001e8000c101106 */
[----:B------:R-:W4:Y:S01]  /*0540*/  LDG.E R4, desc[UR6][R4.64] ;  /* 0x0000000604047981 */ /* 0x000f22000c1e1900 */
[----:B------:R-:W-:-:S06]  /*0550*/  IMAD.WIDE.U32 R12, R7, 0x4, R2 ;  /* 0x00000004070c7825 */ /* 0x000fcc00078e0002 */
[----:B------:R-:W5:Y:S01]  /*0560*/  LDG.E R13, desc[UR6][R12.64] ;  /* 0x000000060c0d7981 */ /* 0x000f62000c1e1900 */
[----:B------:R-:W-:Y:S01]  /*0570*/  BSSY.RECONVERGENT B0, `(.L_x_33) ;  /* 0x0000032000007945 */ /* 0x000fe20003800200 */
[----:B----4-:R-:W-:-:S04]  /*0580*/  IABS R11, R4 ;  /* 0x00000004000b7213 */ /* 0x010fc80000000000 */
[----:B------:R-:W1:Y:S08]  /*0590*/  I2F.RP R9, R11 ;  /* 0x0000000b00097306 */ /* 0x000e700000209400 */
[----:B-1----:R-:W1:Y:S02]  /*05a0*/  MUFU.RCP R9, R9 ;  /* 0x0000000900097308 */ /* 0x002e640000001000 */
[----:B-1----:R-:W-:-:S06]  /*05b0*/  VIADD R2, R9, 0xffffffe ;  /* 0x0ffffffe09027836 */ /* 0x002fcc0000000000 */
[----:B------:R1:W0:Y:S01]  /*05c0*/  F2I.FTZ.U32.TRUNC.NTZ R3, R2 ;  /* 0x0000000200037305 */ /* 0x000222000021f000 */
[----:B-----5:R-:W-:Y:S01]  /*05d0*/  IABS R12, R13 ;  /* 0x0000000d000c7213 */ /* 0x020fe20000000000 */
[----:B-1----:R-:W-:Y:S01]  /*05e0*/  IMAD.MOV.U32 R2, RZ, RZ, RZ ;  /* 0x000000ffff027224 */ /* 0x002fe200078e00ff */
[----:B0-----:R-:W-:-:S05]  /*05f0*/  IADD3 R14, PT, PT, RZ, -R3, RZ ;  /* 0x80000003ff0e7210 */ /* 0x001fca0007ffe0ff */
[----:B------:R-:W-:Y:S01]  /*0600*/  IMAD R5, R14, R11, RZ ;  /* 0x0000000b0e057224 */ /* 0x000fe200078e02ff */
[----:B------:R-:W-:-:S03]  /*0610*/  IABS R14, R4 ;  /* 0x00000004000e7213 */ /* 0x000fc60000000000 */
[----:B------:R-:W-:Y:S01]  /*0620*/  IMAD.HI.U32 R3, R3, R5, R2 ;  /* 0x0000000503037227 */ /* 0x000fe200078e0002 */
[----:B------:R-:W-:-:S05]  /*0630*/  IADD3 R5, PT, PT, RZ, -R14, RZ ;  /* 0x8000000eff057210 */ /* 0x000fca0007ffe0ff */
[----:B------:R-:W-:-:S04]  /*0640*/  IMAD.HI.U32 R3, R3, R12, RZ ;  /* 0x0000000c03037227 */ /* 0x000fc800078e00ff */
[----:B------:R-:W-:-:S05]  /*0650*/  IMAD R2, R3, R5, R12 ;  /* 0x0000000503027224 */ /* 0x000fca00078e020c */
[----:B------:R-:W-:Y:S02]  /*0660*/  ISETP.GT.U32.AND P1, PT, R11, R2, PT ;  /* 0x000000020b00720c */ /* 0x000fe40003f24070 */
[----:B------:R-:W-:-:S11]  /*0670*/  LOP3.LUT R13, R13, R4, RZ, 0x3c, !PT ;  /* 0x000000040d0d7212 */ /* 0x000fd600078e3cff */
[----:B------:R-:W-:-:S05]  /*0680*/  @!P1 IMAD.IADD R2, R2, 0x1, -R11 ;  /* 0x0000000102029824 */ /* 0x000fca00078e0a0b */
[----:B------:R-:W-:Y:S02]  /*0690*/  ISETP.GE.U32.AND P0, PT, R2, R11, PT ;  /* 0x0000000b0200720c */ /* 0x000fe40003f06070 */
[----:B------:R-:W-:Y:S02]  /*06a0*/  @!P1 IADD3 R3, PT, PT, R3, 0x1, RZ ;  /* 0x0000000103039810 */ /* 0x000fe40007ffe0ff */
[----:B------:R-:W-:Y:S02]  /*06b0*/  ISETP.GE.AND P2, PT, R13, RZ, PT ;  /* 0x000000ff0d00720c */ /* 0x000fe40003f46270 */
[----:B------:R-:W-:-:S07]  /*06c0*/  ISETP.NE.AND P1, PT, R4, RZ, PT ;  /* 0x000000ff0400720c */ /* 0x000fce0003f25270 */
[----:B------:R-:W-:-:S05]  /*06d0*/  @P0 VIADD R3, R3, 0x1 ;  /* 0x0000000103030836 */ /* 0x000fca0000000000 */
[----:B------:R-:W-:Y:S02]  /*06e0*/  MOV R5, R3 ;  /* 0x0000000300057202 */ /* 0x000fe40000000f00 */
[----:B------:R-:W-:Y:S02]  /*06f0*/  LOP3.LUT R3, R0, 0xff, RZ, 0xc0, !PT ;  /* 0x000000ff00037812 */ /* 0x000fe400078ec0ff */
[----:B------:R-:W-:Y:S01]  /*0700*/  LOP3.LUT R9, R10, 0xff, RZ, 0xc0, !PT ;  /* 0x000000ff0a097812 */ /* 0x000fe200078ec0ff */
[----:B------:R-:W-:Y:S01]  /*0710*/  @!P2 IMAD.MOV R5, RZ, RZ, -R5 ;  /* 0x000000ffff05a224 */ /* 0x000fe200078e0a05 */
[----:B---3--:R-:W-:Y:S02]  /*0720*/  IADD3 R8, PT, PT, -R8, R3, RZ ;  /* 0x0000000308087210 */ /* 0x008fe40007ffe1ff */
[----:B------:R-:W-:Y:S01]  /*0730*/  @!P1 LOP3.LUT R5, RZ, R4, RZ, 0x33, !PT ;  /* 0x00000004ff059212 */ /* 0x000fe200078e33ff */
[----:B--2---:R-:W-:Y:S02]  /*0740*/  IMAD.IADD R9, R9, 0x1, -R6 ;  /* 0x0000000109097824 */ /* 0x004fe400078e0a06 */
[----:B------:R-:W-:Y:S01]  /*0750*/  IMAD R8, R8, R8, RZ ;  /* 0x0000000808087224 */ /* 0x000fe200078e02ff */
[----:B------:R-:W-:-:S02]  /*0760*/  LOP3.LUT R3, R5, 0xff, RZ, 0xc0, !PT ;  /* 0x000000ff05037812 */ /* 0x000fc400078ec0ff */
[----:B------:R-:W-:Y:S01]  /*0770*/  IADD3 R2, P0, PT, R7, UR8, RZ ;  /* 0x0000000807027c10 */ /* 0x000fe2000ff1e0ff */
[----:B------:R-:W-:Y:S01]  /*0780*/  IMAD R8, R9, R9, R8 ;  /* 0x0000000909087224 */ /* 0x000fe200078e0208 */
[----:B------:R-:W-:-:S05]  /*0790*/  IADD3 R7, PT, PT, -R6, R3, RZ ;  /* 0x0000000306077210 */ /* 0x000fca0007ffe1ff */
[----:B------:R-:W-:Y:S02]  /*07a0*/  IMAD R8, R7, R7, R8 ;  /* 0x0000000707087224 */ /* 0x000fe400078e0208 */
[----:B------:R-:W-:-:S03]  /*07b0*/  IMAD.X R3, RZ, RZ, UR9, P0 ;  /* 0x00000009ff037e24 */ /* 0x000fc600080e06ff */
[----:B------:R-:W-:Y:S02]  /*07c0*/  I2FP.F32.U32 R9, R8 ;  /* 0x0000000800097245 */ /* 0x000fe40000201000 */
[----:B------:R0:W-:Y:S02]  /*07d0*/  STG.E.U8 desc[UR6][R2.64], R5 ;  /* 0x0000000502007986 */ /* 0x0001e4000c101106 */
[----:B------:R-:W-:Y:S01]  /*07e0*/  IADD3 R0, PT, PT, R9, -0xd000000, RZ ;  /* 0xf300000009007810 */ /* 0x000fe20007ffe0ff */
[----:B------:R0:W1:Y:S03]  /*07f0*/  MUFU.RSQ R4, R9 ;  /* 0x0000000900047308 */ /* 0x0000660000001400 */
[----:B------:R-:W-:-:S13]  /*0800*/  ISETP.GT.U32.AND P0, PT, R0, 0x727fffff, PT ;  /* 0x727fffff0000780c */ /* 0x000fda0003f04070 */
[----:B0-----:R-:W-:Y:S05]  /*0810*/  @!P0 BRA `(.L_x_34) ;  /* 0x00000000000c8947 */ /* 0x001fea0003800000 */
[----:B------:R-:W-:-:S07]  /*0820*/  MOV R7, 0x840 ;  /* 0x0000084000077802 */ /* 0x000fce0000000f00 */
[----:B-1----:R-:W-:Y:S05]  /*0830*/  CALL.REL.NOINC `($__internal_1_$__cuda_sm20_sqrt_rn_f32_slowpath) ;  /* 0x0000000000447944 */ /* 0x002fea0003c00000 */
[----:B------:R-:W-:Y:S05]  /*0840*/  BRA `(.L_x_35) ;  /* 0x0000000000107947 */ /* 0x000fea0003800000 */
.L_x_34:
[----:B-1----:R-:W-:Y:S01]  /*0850*/  FMUL.FTZ R0, R9, R4 ;  /* 0x0000000409007220 */ /* 0x002fe20000410000 */
[----:B------:R-:W-:-:S03]  /*0860*/  FMUL.FTZ R2, R4, 0.5 ;  /* 0x3f00000004027820 */ /* 0x000fc60000410000 */
[----:B------:R-:W-:-:S04]  /*0870*/  FFMA R3, -R0, R0, R9 ;  /* 0x0000000000037223 */ /* 0x000fc80000000109 */
[----:B------:R-:W-:-:S07]  /*0880*/  FFMA R0, R3, R2, R0 ;  /* 0x0000000203007223 */ /* 0x000fce0000000000 */
.L_x_35:
[----:B------:R-:W-:Y:S05]  /*0890*/  BSYNC.RECONVERGENT B0 ;  /* 0x0000000000007941 */ /* 0x000fea0003800200 */
.L_x_33:
[----:B------:R-:W-:Y:S01]  /*08a0*/  FADD R0, R9, R0 ;  /* 0x0000000009007221 */ /* 0x000fe20000000000 */
[----:B------:R-:W0:Y:S01]  /*08b0*/  S2R R4, SR_LANEID ;  /* 0x0000000000047919 */ /* 0x000e220000000000 */
[----:B------:R-:W1:Y:S01]  /*08c0*/  LDC.64 R2, c[0x0][0x390] ;  /* 0x0000e400ff027b82 */ /* 0x000e620000000a00 */
[----:B------:R-:W-:Y:S02]  /*08d0*/  VOTEU.ANY UR4, UPT, PT ;  /* 0x0000000000047886 */ /* 0x000fe400038e0100 */
[----:B------:R-:W-:Y:S01]  /*08e0*/  UFLO.U32 UR4, UR4 ;  /* 0x00000004000472bd */ /* 0x000fe200080e0000 */
[----:B------:R-:W2:Y:S04]  /*08f0*/  F2I.TRUNC.NTZ R0, R0 ;  /* 0x0000000000007305 */ /* 0x000ea8000020f100 */
[----:B--2---:R-:W2:Y:S01]  /*0900*/  REDUX.SUM UR5, R0 ;  /* 0x00000000000573c4 */ /* 0x004ea2000000c000 */
[----:B0-----:R-:W-:Y:S01]  /*0910*/  ISETP.EQ.U32.AND P0, PT, R4, UR4, PT ;  /* 0x0000000404007c0c */ /* 0x001fe2000bf02070 */
[----:B--2---:R-:W-:-:S12]  /*0920*/  IMAD.U32 R5, RZ, RZ, UR5 ;  /* 0x00000005ff057e24 */ /* 0x004fd8000f8e00ff */
[----:B-1----:R-:W-:Y:S01]  /*0930*/  @P0 REDG.E.ADD.STRONG.GPU desc[UR6][R2.64], R5 ;  /* 0x000000050200098e */ /* 0x002fe2000c12e106 */
[----:B------:R-:W-:Y:S05]  /*0940*/  EXIT ;  /* 0x000000000000794d */ /* 0x000fea0003800000 */
        .weak           $__internal_1_$__cuda_sm20_sqrt_rn_f32_slowpath
        .type           $__internal_1_$__cuda_sm20_sqrt_rn_f32_slowpath,@function
        .size           $__internal_1_$__cuda_sm20_sqrt_rn_f32_slowpath,(.L_x_77 - $__internal_1_$__cuda_sm20_sqrt_rn_f32_slowpath)
$__internal_1_$__cuda_sm20_sqrt_rn_f32_slowpath:
[----:B------:R-:W-:-:S13]  /*0950*/  LOP3.LUT P0, RZ, R9, 0x7fffffff, RZ, 0xc0, !PT ;  /* 0x7fffffff09ff7812 */ /* 0x000fda000780c0ff */
[----:B------:R-:W-:Y:S01]  /*0960*/  @!P0 MOV R2, R9 ;  /* 0x0000000900028202 */ /* 0x000fe20000000f00 */
[----:B------:R-:W-:Y:S06]  /*0970*/  @!P0 BRA `(.L_x_36) ;  /* 0x0000000000448947 */ /* 0x000fec0003800000 */
[----:B------:R-:W-:Y:S01]  /*0980*/  FSETP.GEU.FTZ.AND P0, PT, R9, RZ, PT ;  /* 0x000000ff0900720b */ /* 0x000fe20003f1e000 */
[----:B------:R-:W-:-:S12]  /*0990*/  IMAD.MOV.U32 R0, RZ, RZ, R9 ;  /* 0x000000ffff007224 */ /* 0x000fd800078e0009 */
        /* <DEDUP_REMOVED lines=9> */
[----:B------:R-:W-:Y:S01]  /*0a30*/  @P0 FMUL.FTZ R6, R2, 0.5 ;  /* 0x3f00000002060820 */ /* 0x000fe20000410000 */
[----:B------:R-:W-:Y:S02]  /*0a40*/  @!P0 IMAD.MOV.U32 R2, RZ, RZ, R0 ;  /* 0x000000ffff028224 */ /* 0x000fe400078e0000 */
[----:B------:R-:W-:-:S04]  /*0a50*/  @P0 FADD.FTZ R5, -R4, -RZ ;  /* 0x800000ff04050221 */ /* 0x000fc80000010100 */
[----:B------:R-:W-:-:S04]  /*0a60*/  @P0 FFMA R5, R4, R5, R3 ;  /* 0x0000000504050223 */ /* 0x000fc80000000003 */
[----:B------:R-:W-:-:S04]  /*0a70*/  @P0 FFMA R5, R5, R6, R4 ;  /* 0x0000000605050223 */ /* 0x000fc80000000004 */
[----:B------:R-:W-:-:S07]  /*0a80*/  @P0 FMUL.FTZ R2, R5, 2.3283064365386962891e-10 ;  /* 0x2f80000005020820 */ /* 0x000fce0000410000 */
.L_x_36:
[----:B------:R-:W-:Y:S01]  /*0a90*/  HFMA2 R3, -RZ, RZ, 0, 0 ;  /* 0x00000000ff037431 */ /* 0x000fe200000001ff */
[----:B------:R-:W-:Y:S01]  /*0aa0*/  MOV R0, R2 ;  /* 0x0000000200007202 */ /* 0x000fe20000000f00 */
[----:B------:R-:W-:-:S04]  /*0ab0*/  IMAD.MOV.U32 R2, RZ, RZ, R7 ;  /* 0x000000ffff027224 */ /* 0x000fc800078e0007 */
[----:B------:R-:W-:Y:S05]  /*0ac0*/  RET.REL.NODEC R2 `(_Z13KmeansCalLossPhS_PiS0_S0_j) ;  /* 0xfffffff4024c7950 */ /* 0x000fea0003c3ffff */
.L_x_37:
        /* <DEDUP_REMOVED lines=11> */
.L_x_77:


//--------------------- .text._Z19KmeansAssignClusterPhS_PiS0_iii --------------------------
	.section	.text._Z19KmeansAssignClusterPhS_PiS0_iii,"ax",@progbits
	.align	128
        .global         _Z19KmeansAssignClusterPhS_PiS0_iii
        .type           _Z19KmeansAssignClusterPhS_PiS0_iii,@function
        .size           _Z19KmeansAssignClusterPhS_PiS0_iii,(.L_x_78 - _Z19KmeansAssignClusterPhS_PiS0_iii)
        .other          _Z19KmeansAssignClusterPhS_PiS0_iii,@"STO_CUDA_ENTRY STV_DEFAULT"
_Z19KmeansAssignClusterPhS_PiS0_iii:
.text._Z19KmeansAssignClusterPhS_PiS0_iii:
[----:B------:R-:W-:Y:S01]  /*0000*/  LDC R1, c[0x0][0x37c] ;  /* 0x0000df00ff017b82 */ /* 0x000fe20000000800 */
[----:B------:R-:W0:Y:S07]  /*0010*/  S2R R4, SR_TID.X ;  /* 0x0000000000047919 */ /* 0x000e2e0000002100 */
[----:B------:R-:W0:Y:S01]  /*0020*/  LDC R11, c[0x0][0x360] ;  /* 0x0000d800ff0b7b82 */ /* 0x000e220000000800 */
[----:B------:R-:W1:Y:S01]  /*0030*/  LDCU UR8, c[0x0][0x3a4] ;  /* 0x00007480ff0877ac */ /* 0x000e620008000800 */
[----:B------:R-:W2:Y:S01]  /*0040*/  S2R R13, SR_TID.Y ;  /* 0x00000000000d7919 */ /* 0x000ea20000002200 */
[----:B------:R-:W3:Y:S05]  /*0050*/  LDCU UR9, c[0x0][0x3a8] ;  /* 0x00007500ff0977ac */ /* 0x000eea0008000800 */
[----:B------:R-:W0:Y:S01]  /*0060*/  S2UR UR4, SR_CTAID.X ;  /* 0x00000000000479c3 */ /* 0x000e220000002500 */
[----:B------:R-:W4:Y:S01]  /*0070*/  LDCU.64 UR10, c[0x0][0x380] ;  /* 0x00007000ff0a77ac */ /* 0x000f220008000a00 */
[----:B------:R-:W4:Y:S06]  /*0080*/  LDCU.64 UR6, c[0x0][0x358] ;  /* 0x00006b00ff0677ac */ /* 0x000f2c0008000a00 */
[----:B------:R-:W2:Y:S01]  /*0090*/  S2UR UR5, SR_CTAID.Y ;  /* 0x00000000000579c3 */ /* 0x000ea20000002600 */
[----:B------:R-:W0:Y:S07]  /*00a0*/  LDCU.64 UR12, c[0x0][0x388] ;  /* 0x00007100ff0c77ac */ /* 0x000e2e0008000a00 */
[----:B------:R-:W2:Y:S01]  /*00b0*/  LDC R10, c[0x0][0x364] ;  /* 0x0000d900ff0a7b82 */ /* 0x000ea20000000800 */
[----:B0-----:R-:W-:-:S02]  /*00c0*/  IMAD R0, R11, UR4, R4 ;  /* 0x000000040b007c24 */ /* 0x001fc4000f8e0204 */
[----:B--2---:R-:W-:Y:S01]  /*00d0*/  IMAD R17, R10, UR5, R13 ;  /* 0x000000050a117c24 */ /* 0x004fe2000f8e020d */
[----:B------:R-:W0:Y:S03]  /*00e0*/  LDCU.64 UR4, c[0x0][0x388] ;  /* 0x00007100ff0477ac */ /* 0x000e260008000a00 */
[----:B-1----:R-:W-:-:S04]  /*00f0*/  IMAD R2, R17, UR8, R0 ;  /* 0x0000000811027c24 */ /* 0x002fc8000f8e0200 */
[----:B---3--:R-:W-:-:S05]  /*0100*/  IMAD R3, R2, UR9, RZ ;  /* 0x0000000902037c24 */ /* 0x008fca000f8e02ff */
[----:B----4-:R-:W-:-:S04]  /*0110*/  IADD3 R2, P0, PT, R3, UR10, RZ ;  /* 0x0000000a03027c10 */ /* 0x010fc8000ff1e0ff */
[----:B------:R-:W-:-:S05]  /*0120*/  LEA.HI.X.SX32 R3, R3, UR11, 0x1, P0 ;  /* 0x0000000b03037c11 */ /* 0x000fca00080f0eff */
[----:B------:R1:W5:Y:S04]  /*0130*/  LDG.E.U8 R15, desc[UR6][R2.64] ;  /* 0x00000006020f7981 */ /* 0x000368000c1e1100 */
[----:B------:R1:W5:Y:S04]  /*0140*/  LDG.E.U8 R14, desc[UR6][R2.64+0x1] ;  /* 0x00000106020e7981 */ /* 0x000368000c1e1100 */
[----:B------:R1:W5:Y:S01]  /*0150*/  LDG.E.U8 R12, desc[UR6][R2.64+0x2] ;  /* 0x00000206020c7981 */ /* 0x000362000c1e1100 */
[----:B------:R-:W-:Y:S01]  /*0160*/  IMAD R26, R11, R13, R4 ;  /* 0x0000000d0b1a7224 */ /* 0x000fe200078e0204 */
[----:B------:R-:W-:Y:S04]  /*0170*/  BSSY.RECONVERGENT B0, `(.L_x_38) ;  /* 0x00000a1000007945 */ /* 0x000fe80003800200 */
[----:B------:R-:W-:-:S13]  /*0180*/  ISETP.GT.U32.AND P0, PT, R26, 0x3e7, PT ;  /* 0x000003e71a00780c */ /* 0x000fda0003f04070 */
[----:B01----:R-:W-:Y:S05]  /*0190*/  @P0 BRA `(.L_x_39) ;  /* 0x0000000800780947 */ /* 0x003fea0003800000 */
[----:B------:R-:W-:Y:S01]  /*01a0*/  IMAD R19, R11, R10, RZ ;  /* 0x0000000a0b137224 */ /* 0x000fe200078e02ff */
[----:B------:R-:W-:Y:S01]  /*01b0*/  BSSY.RECONVERGENT B1, `(.L_x_40) ;  /* 0x0000043000017945 */ /* 0x000fe20003800200 */
[----:B------:R-:W-:Y:S02]  /*01c0*/  IMAD.MOV.U32 R25, RZ, RZ, R26 ;  /* 0x000000ffff197224 */ /* 0x000fe400078e001a */
        /* <DEDUP_REMOVED lines=29> */
[----:B------:R-:W-:Y:S02]  /*03a0*/  MOV R3, 0x400 ;  /* 0x0000040000037802 */ /* 0x000fe40000000f00 */
[----:B------:R-:W-:Y:S02]  /*03b0*/  IADD3 R2, PT, PT, R2, 0x1, RZ ;  /* 0x0000000102027810 */ /* 0x000fe40007ffe0ff */
[C---:B------:R-:W-:Y:S01]  /*03c0*/  IADD3 R7, PT, PT, R3.reuse, 0x3a98, RZ ;  /* 0x00003a9803077810 */ /* 0x040fe20007ffe0ff */
[----:B------:R-:W-:Y:S01]  /*03d0*/  VIADD R6, R3, 0xbb8 ;  /* 0x00000bb803067836 */ /* 0x000fe20000000000 */
[----:B------:R-:W-:-:S05]  /*03e0*/  LOP3.LUT R2, R2, 0x3, RZ, 0xc0, !PT ;  /* 0x0000000302027812 */ /* 0x000fca00078ec0ff */
[----:B------:R-:W-:-:S04]  /*03f0*/  IMAD R25, R2, R10, R13 ;  /* 0x0000000a02197224 */ /* 0x000fc800078e020d */
[----:B------:R-:W-:Y:S01]  /*0400*/  IMAD R25, R25, R11, R4 ;  /* 0x0000000b19197224 */ /* 0x000fe200078e0204 */
[C---:B0-----:R-:W-:Y:S02]  /*0410*/  LEA R9, R8.reuse, R3, 0x18 ;  /* 0x0000000308097211 */ /* 0x041fe400078ec0ff */
[----:B------:R-:W-:Y:S01]  /*0420*/  LEA R3, R8, R6, 0x18 ;  /* 0x0000000608037211 */ /* 0x000fe200078ec0ff */
[----:B------:R-:W-:Y:S01]  /*0430*/  IMAD R6, R26, UR9, RZ ;  /* 0x000000091a067c24 */ /* 0x000fe2000f8e02ff */
[----:B------:R-:W-:Y:S01]  /*0440*/  LEA R7, R8, R7, 0x18 ;  /* 0x0000000708077211 */ /* 0x000fe200078ec0ff */
[C---:B------:R-:W-:Y:S02]  /*0450*/  IMAD R9, R26.reuse, 0x3, R9 ;  /* 0x000000031a097824 */ /* 0x040fe400078e0209 */
[C---:B------:R-:W-:Y:S01]  /*0460*/  IMAD R3, R26.reuse, 0xc, R3 ;  /* 0x0000000c1a037824 */ /* 0x040fe200078e0203 */
[----:B------:R-:W-:Y:S01]  /*0470*/  LEA R18, R26, R7, 0x2 ;  /* 0x000000071a127211 */ /* 0x000fe200078e10ff */
[----:B------:R-:W-:-:S02]  /*0480*/  IMAD.MOV R8, RZ, RZ, -R2 ;  /* 0x000000ffff087224 */ /* 0x000fc400078e0a02 */
[----:B------:R-:W-:Y:S01]  /*0490*/  VIADD R20, R9, 0x2 ;  /* 0x0000000209147836 */ /* 0x000fe20000000000 */
[----:B------:R-:W-:-:S07]  /*04a0*/  IADD3 R16, PT, PT, R3, 0x8, RZ ;  /* 0x0000000803107810 */ /* 0x000fce0007ffe0ff */
.L_x_42:
[----:B------:R-:W-:-:S04]  /*04b0*/  IADD3 R2, P1, PT, R6, UR4, RZ ;  /* 0x0000000406027c10 */ /* 0x000fc8000ff3e0ff */
[----:B------:R-:W-:-:S05]  /*04c0*/  LEA.HI.X.SX32 R3, R6, UR5, 0x1, P1 ;  /* 0x0000000506037c11 */ /* 0x000fca00088f0eff */
[----:B------:R-:W2:Y:S04]  /*04d0*/  LDG.E.U8 R7, desc[UR6][R2.64] ;  /* 0x0000000602077981 */ /* 0x000ea8000c1e1100 */
[----:B------:R-:W3:Y:S04]  /*04e0*/  LDG.E.U8 R9, desc[UR6][R2.64+0x1] ;  /* 0x0000010602097981 */ /* 0x000ee8000c1e1100 */
[----:B------:R-:W4:Y:S01]  /*04f0*/  LDG.E.U8 R21, desc[UR6][R2.64+0x2] ;  /* 0x0000020602157981 */ /* 0x000f22000c1e1100 */
[----:B------:R-:W-:Y:S02]  /*0500*/  VIADD R8, R8, 0x1 ;  /* 0x0000000108087836 */ /* 0x000fe40000000000 */
[----:B------:R-:W-:-:S03]  /*0510*/  IMAD R6, R19, UR9, R6 ;  /* 0x0000000913067c24 */ /* 0x000fc6000f8e0206 */
[----:B------:R-:W-:Y:S01]  /*0520*/  ISETP.NE.AND P1, PT, R8, RZ, PT ;  /* 0x000000ff0800720c */ /* 0x000fe20003f25270 */
[----:B--2---:R-:W-:Y:S04]  /*0530*/  STS.U8 [R20+-0x2], R7 ;  /* 0xfffffe0714007388 */ /* 0x004fe80000000000 */
[----:B---3--:R-:W-:Y:S04]  /*0540*/  STS.U8 [R20+-0x1], R9 ;  /* 0xffffff0914007388 */ /* 0x008fe80000000000 */
[----:B----4-:R0:W-:Y:S04]  /*0550*/  STS.U8 [R20], R21 ;  /* 0x0000001514007388 */ /* 0x0101e80000000000 */
[----:B------:R1:W-:Y:S04]  /*0560*/  STS [R18], RZ ;  /* 0x000000ff12007388 */ /* 0x0003e80000000800 */
[----:B------:R-:W-:Y:S01]  /*0570*/  STS [R16+-0x8], RZ ;  /* 0xfffff8ff10007388 */ /* 0x000fe20000000800 */
[----:B0-----:R-:W-:-:S03]  /*0580*/  IMAD R20, R19, 0x3, R20 ;  /* 0x0000000313147824 */ /* 0x001fc600078e0214 */
[----:B------:R-:W-:Y:S01]  /*0590*/  STS [R16+-0x4], RZ ;  /* 0xfffffcff10007388 */ /* 0x000fe20000000800 */
[----:B-1----:R-:W-:-:S03]  /*05a0*/  LEA R18, R19, R18, 0x2 ;  /* 0x0000001213127211 */ /* 0x002fc600078e10ff */
[----:B------:R0:W-:Y:S02]  /*05b0*/  STS [R16], RZ ;  /* 0x000000ff10007388 */ /* 0x0001e40000000800 */
[----:B0-----:R-:W-:Y:S01]  /*05c0*/  IMAD R16, R19, 0xc, R16 ;  /* 0x0000000c13107824 */ /* 0x001fe200078e0210 */
[----:B------:R-:W-:Y:S06]  /*05d0*/  @P1 BRA `(.L_x_42) ;  /* 0xfffffffc00b41947 */ /* 0x000fec000383ffff */
.L_x_41:
[----:B------:R-:W-:Y:S05]  /*05e0*/  BSYNC.RECONVERGENT B1 ;  /* 0x0000000000017941 */ /* 0x000fea0003800200 */
.L_x_40:
[----:B------:R-:W-:Y:S05]  /*05f0*/  @!P0 BRA `(.L_x_39) ;  /* 0x0000000400608947 */ /* 0x000fea0003800000 */
[----:B------:R-:W0:Y:S01]  /*0600*/  S2R R3, SR_CgaCtaId ;  /* 0x0000000000037919 */ /* 0x000e220000008800 */
[----:B------:R-:W-:Y:S01]  /*0610*/  MOV R2, 0x400 ;  /* 0x0000040000027802 */ /* 0x000fe20000000f00 */
[C-C-:B------:R-:W-:Y:S01]  /*0620*/  IMAD R16, R19.reuse, 0x2, R25.reuse ;  /* 0x0000000213107824 */ /* 0x140fe200078e0219 */
[C---:B------:R-:W-:Y:S01]  /*0630*/  IADD3 R22, PT, PT, R19.reuse, R25, RZ ;  /* 0x0000001913167210 */ /* 0x040fe20007ffe0ff */
[C---:B------:R-:W-:Y:S01]  /*0640*/  IMAD R20, R19.reuse, 0x3, R25 ;  /* 0x0000000313147824 */ /* 0x040fe200078e0219 */
[C---:B------:R-:W-:Y:S01]  /*0650*/  IADD3 R8, PT, PT, R2.reuse, 0x3a98, RZ ;  /* 0x00003a9802087810 */ /* 0x040fe20007ffe0ff */
[----:B------:R-:W-:Y:S02]  /*0660*/  VIADD R6, R2, 0xbb8 ;  /* 0x00000bb802067836 */ /* 0x000fe40000000000 */
[----:B------:R-:W-:Y:S02]  /*0670*/  IMAD R21, R19, UR9, RZ ;  /* 0x0000000913157c24 */ /* 0x000fe4000f8e02ff */
[----:B------:R-:W-:-:S02]  /*0680*/  IMAD R24, R25, UR9, RZ ;  /* 0x0000000919187c24 */ /* 0x000fc4000f8e02ff */
[----:B------:R-:W-:Y:S02]  /*0690*/  IMAD R16, R16, UR9, RZ ;  /* 0x0000000910107c24 */ /* 0x000fe4000f8e02ff */
[----:B------:R-:W-:Y:S02]  /*06a0*/  IMAD R20, R20, UR9, RZ ;  /* 0x0000000914147c24 */ /* 0x000fe4000f8e02ff */
[----:B------:R-:W-:Y:S01]  /*06b0*/  IMAD R22, R22, UR9, RZ ;  /* 0x0000000916167c24 */ /* 0x000fe2000f8e02ff */
[C---:B0-----:R-:W-:Y:S02]  /*06c0*/  LEA R18, R3.reuse, R2, 0x18 ;  /* 0x0000000203127211 */ /* 0x041fe400078ec0ff */
[C---:B------:R-:W-:Y:S02]  /*06d0*/  LEA R6, R3.reuse, R6, 0x18 ;  /* 0x0000000603067211 */ /* 0x040fe400078ec0ff */
[----:B------:R-:W-:Y:S01]  /*06e0*/  LEA R8, R3, R8, 0x18 ;  /* 0x0000000803087211 */ /* 0x000fe200078ec0ff */
[----:B------:R-:W-:-:S02]  /*06f0*/  IMAD R18, R25, 0x3, R18 ;  /* 0x0000000319127824 */ /* 0x000fc400078e0212 */
[C---:B------:R-:W-:Y:S01]  /*0700*/  IMAD R23, R25.reuse, 0xc, R6 ;  /* 0x0000000c19177824 */ /* 0x040fe200078e0206 */
[----:B------:R-:W-:Y:S01]  /*0710*/  LEA R28, R25, R8, 0x2 ;  /* 0x00000008191c7211 */ /* 0x000fe200078e10ff */
[----:B------:R-:W-:Y:S02]  /*0720*/  VIADD R18, R18, 0x1 ;  /* 0x0000000112127836 */ /* 0x000fe40000000000 */
[----:B------:R-:W-:-:S07]  /*0730*/  VIADD R23, R23, 0x4 ;  /* 0x0000000417177836 */ /* 0x000fce0000000000 */
.L_x_43:
[----:B------:R-:W-:-:S04]  /*0740*/  IADD3 R2, P0, PT, R24, UR12, RZ ;  /* 0x0000000c18027c10 */ /* 0x000fc8000ff1e0ff */
[----:B0-----:R-:W-:-:S05]  /*0750*/  LEA.HI.X.SX32 R3, R24, UR13, 0x1, P0 ;  /* 0x0000000d18037c11 */ /* 0x001fca00080f0eff */
[----:B------:R-:W2:Y:S04]  /*0760*/  LDG.E.U8 R27, desc[UR6][R2.64] ;  /* 0x00000006021b7981 */ /* 0x000ea8000c1e1100 */
[----:B------:R-:W3:Y:S01]  /*0770*/  LDG.E.U8 R9, desc[UR6][R2.64+0x2] ;  /* 0x0000020602097981 */ /* 0x000ee2000c1e1100 */
[----:B------:R-:W-:-:S03]  /*0780*/  IADD3 R6, P0, PT, R22, UR12, RZ ;  /* 0x0000000c16067c10 */ /* 0x000fc6000ff1e0ff */
[----:B------:R-:W4:Y:S01]  /*0790*/  LDG.E.U8 R29, desc[UR6][R2.64+0x1] ;  /* 0x00000106021d7981 */ /* 0x000f22000c1e1100 */
[----:B------:R-:W-:Y:S02]  /*07a0*/  LEA.HI.X.SX32 R7, R22, UR13, 0x1, P0 ;  /* 0x0000000d16077c11 */ /* 0x000fe400080f0eff */
[----:B------:R-:W-:-:S03]  /*07b0*/  IADD3 R8, P0, PT, R16, UR12, RZ ;  /* 0x0000000c10087c10 */ /* 0x000fc6000ff1e0ff */
[----:B------:R-:W4:Y:S04]  /*07c0*/  LDG.E.U8 R2, desc[UR6][R6.64] ;  /* 0x0000000606027981 */ /* 0x000f28000c1e1100 */
[----:B------:R-:W4:Y:S04]  /*07d0*/  LDG.E.U8 R3, desc[UR6][R6.64+0x2] ;  /* 0x0000020606037981 */ /* 0x000f28000c1e1100 */
[----:B--2---:R0:W-:Y:S04]  /*07e0*/  STS.U8 [R18+-0x1], R27 ;  /* 0xffffff1b12007388 */ /* 0x0041e80000000000 */
[----:B0-----:R-:W2:Y:S04]  /*07f0*/  LDG.E.U8 R27, desc[UR6][R6.64+0x1] ;  /* 0x00000106061b7981 */ /* 0x001ea8000c1e1100 */
[----:B---3--:R0:W-:Y:S02]  /*0800*/  STS.U8 [R18+0x1], R9 ;  /* 0x0000010912007388 */ /* 0x0081e40000000000 */
[----:B0-----:R-:W-:-:S05]  /*0810*/  LEA.HI.X.SX32 R9, R16, UR13, 0x1, P0 ;  /* 0x0000000d10097c11 */ /* 0x001fca00080f0eff */
[----:B------:R-:W3:Y:S04]  /*0820*/  LDG.E.U8 R7, desc[UR6][R8.64] ;  /* 0x0000000608077981 */ /* 0x000ee8000c1e1100 */
[----:B------:R-:W3:Y:S04]  /*0830*/  LDG.E.U8 R6, desc[UR6][R8.64+0x1] ;  /* 0x0000010608067981 */ /* 0x000ee8000c1e1100 */
[----:B----4-:R0:W-:Y:S04]  /*0840*/  STS.U8 [R18], R29 ;  /* 0x0000001d12007388 */ /* 0x0101e80000000000 */
[----:B------:R-:W-:Y:S01]  /*0850*/  STS [R28], RZ ;  /* 0x000000ff1c007388 */ /* 0x000fe20000000800 */
[----:B0-----:R-:W-:-:S03]  /*0860*/  IMAD R29, R19, 0x3, R18 ;  /* 0x00000003131d7824 */ /* 0x001fc600078e0212 */
[----:B------:R-:W-:Y:S04]  /*0870*/  STS [R23+-0x4], RZ ;  /* 0xfffffcff17007388 */ /* 0x000fe80000000800 */
[----:B------:R-:W-:Y:S04]  /*0880*/  STS [R23], RZ ;  /* 0x000000ff17007388 */ /* 0x000fe80000000800 */
[----:B------:R-:W-:Y:S04]  /*0890*/  STS [R23+0x4], RZ ;  /* 0x000004ff17007388 */ /* 0x000fe80000000800 */
[----:B------:R0:W-:Y:S04]  /*08a0*/  STS.U8 [R29+-0x1], R2 ;  /* 0xffffff021d007388 */ /* 0x0001e80000000000 */
[----:B------:R1:W-:Y:S01]  /*08b0*/  STS.U8 [R29+0x1], R3 ;  /* 0x000001031d007388 */ /* 0x0003e20000000000 */
[----:B0-----:R-:W-:-:S04]  /*08c0*/  IADD3 R2, P0, PT, R20, UR12, RZ ;  /* 0x0000000c14027c10 */ /* 0x001fc8000ff1e0ff */
[----:B-1----:R-:W-:Y:S01]  /*08d0*/  LEA.HI.X.SX32 R3, R20, UR13, 0x1, P0 ;  /* 0x0000000d14037c11 */ /* 0x002fe200080f0eff */
[----:B--2---:R0:W-:Y:S04]  /*08e0*/  STS.U8 [R29], R27 ;  /* 0x0000001b1d007388 */ /* 0x0041e80000000000 */
[----:B0-----:R0:W2:Y:S01]  /*08f0*/  LDG.E.U8 R29, desc[UR6][R8.64+0x2] ;  /* 0x00000206081d7981 */ /* 0x0010a2000c1e1100 */
[----:B------:R-:W-:-:S05]  /*0900*/  LEA R27, R19, R28, 0x2 ;  /* 0x0000001c131b7211 */ /* 0x000fca00078e10ff */
[----:B------:R1:W-:Y:S01]  /*0910*/  STS [R27], RZ ;  /* 0x000000ff1b007388 */ /* 0x0003e20000000800 */
[----:B0-----:R-:W-:-:S03]  /*0920*/  IMAD R8, R19, 0xc, R23 ;  /* 0x0000000c13087824 */ /* 0x001fc600078e0217 */
[----:B------:R-:W4:Y:S04]  /*0930*/  LDG.E.U8 R9, desc[UR6][R2.64+0x1] ;  /* 0x0000010602097981 */ /* 0x000f28000c1e1100 */
[----:B------:R-:W-:Y:S04]  /*0940*/  STS [R8+-0x4], RZ ;  /* 0xfffffcff08007388 */ /* 0x000fe80000000800 */
[----:B------:R-:W-:Y:S04]  /*0950*/  STS [R8], RZ ;  /* 0x000000ff08007388 */ /* 0x000fe80000000800 */
[----:B------:R0:W-:Y:S04]  /*0960*/  STS [R8+0x4], RZ ;  /* 0x000004ff08007388 */ /* 0x0001e80000000800 */
[----:B-1----:R-:W4:Y:S01]  /*0970*/  LDG.E.U8 R27, desc[UR6][R2.64] ;  /* 0x00000006021b7981 */ /* 0x002f22000c1e1100 */
[----:B0-----:R-:W-:-:S05]  /*0980*/  IMAD R8, R19, 0x6, R18 ;  /* 0x0000000613087824 */ /* 0x001fca00078e0212 */
[----:B---3--:R-:W-:Y:S04]  /*0990*/  STS.U8 [R8+-0x1], R7 ;  /* 0xffffff0708007388 */ /* 0x008fe80000000000 */
[----:B------:R0:W-:Y:S04]  /*09a0*/  STS.U8 [R8], R6 ;  /* 0x0000000608007388 */ /* 0x0001e80000000000 */
[----:B0-----:R0:W3:Y:S01]  /*09b0*/  LDG.E.U8 R6, desc[UR6][R2.64+0x2] ;  /* 0x0000020602067981 */ /* 0x0010e2000c1e1100 */
[C-C-:B------:R-:W-:Y:S02]  /*09c0*/  IMAD R7, R19.reuse, 0x8, R28.reuse ;  /* 0x0000000813077824 */ /* 0x140fe400078e021c */
[C---:B0-----:R-:W-:Y:S01]  /*09d0*/  IMAD R3, R19.reuse, 0xc, R28 ;  /* 0x0000000c13037824 */ /* 0x041fe200078e021c */
[----:B------:R-:W-:-:S04]  /*09e0*/  IADD3 R2, PT, PT, R19, R25, R19 ;  /* 0x0000001913027210 */ /* 0x000fc80007ffe013 */
[----:B------:R-:W-:-:S04]  /*09f0*/  IADD3 R25, PT, PT, R19, R2, R19 ;  /* 0x0000000213197210 */ /* 0x000fc80007ffe013 */
[----:B------:R-:W-:Y:S01]  /*0a00*/  ISETP.GE.U32.AND P0, PT, R25, 0x3e8, PT ;  /* 0x000003e81900780c */ /* 0x000fe20003f06070 */
[C---:B------:R-:W-:Y:S01]  /*0a10*/  IMAD R20, R21.reuse, 0x4, R20 ;  /* 0x0000000415147824 */ /* 0x040fe200078e0214 */
[C---:B------:R-:W-:Y:S01]  /*0a20*/  LEA R16, R21.reuse, R16, 0x2 ;  /* 0x0000001015107211 */ /* 0x040fe200078e10ff */
[C---:B------:R-:W-:Y:S01]  /*0a30*/  IMAD R24, R21.reuse, 0x4, R24 ;  /* 0x0000000415187824 */ /* 0x040fe200078e0218 */
[----:B------:R-:W-:Y:S02]  /*0a40*/  LEA R22, R21, R22, 0x2 ;  /* 0x0000001615167211 */ /* 0x000fe400078e10ff */
[C---:B------:R-:W-:Y:S01]  /*0a50*/  LEA R28, R19.reuse, R28, 0x4 ;  /* 0x0000001c131c7211 */ /* 0x040fe200078e20ff */
[----:B--2---:R0:W-:Y:S04]  /*0a60*/  STS.U8 [R8+0x1], R29 ;  /* 0x0000011d08007388 */ /* 0x0041e80000000000 */
[----:B------:R1:W-:Y:S01]  /*0a70*/  STS [R7], RZ ;  /* 0x000000ff07007388 */ /* 0x0003e20000000800 */
[----:B0-----:R-:W-:-:S02]  /*0a80*/  IMAD R29, R19, 0x18, R23 ;  /* 0x00000018131d7824 */ /* 0x001fc400078e0217 */
[C-C-:B-1----:R-:W-:Y:S02]  /*0a90*/  IMAD R7, R19.reuse, 0x9, R18.reuse ;  /* 0x0000000913077824 */ /* 0x142fe400078e0212 */
[C---:B------:R-:W-:Y:S01]  /*0aa0*/  IMAD R8, R19.reuse, 0x24, R23 ;  /* 0x0000002413087824 */ /* 0x040fe200078e0217 */
[----:B------:R0:W-:Y:S04]  /*0ab0*/  STS [R29+-0x4], RZ ;  /* 0xfffffcff1d007388 */ /* 0x0001e80000000800 */
[----:B------:R0:W-:Y:S04]  /*0ac0*/  STS [R29], RZ ;  /* 0x000000ff1d007388 */ /* 0x0001e80000000800 */
[----:B------:R0:W-:Y:S04]  /*0ad0*/  STS [R29+0x4], RZ ;  /* 0x000004ff1d007388 */ /* 0x0001e80000000800 */
[----:B----4-:R0:W-:Y:S04]  /*0ae0*/  STS.U8 [R7+-0x1], R27 ;  /* 0xffffff1b07007388 */ /* 0x0101e80000000000 */
[----:B------:R0:W-:Y:S04]  /*0af0*/  STS.U8 [R7], R9 ;  /* 0x0000000907007388 */ /* 0x0001e80000000000 */
[----:B---3--:R0:W-:Y:S04]  /*0b00*/  STS.U8 [R7+0x1], R6 ;  /* 0x0000010607007388 */ /* 0x0081e80000000000 */
[----:B------:R0:W-:Y:S04]  /*0b10*/  STS [R3], RZ ;  /* 0x000000ff03007388 */ /* 0x0001e80000000800 */
[----:B------:R0:W-:Y:S04]  /*0b20*/  STS [R8+-0x4], RZ ;  /* 0xfffffcff08007388 */ /* 0x0001e80000000800 */
[----:B------:R0:W-:Y:S04]  /*0b30*/  STS [R8], RZ ;  /* 0x000000ff08007388 */ /* 0x0001e80000000800 */
[----:B------:R0:W-:Y:S01]  /*0b40*/  STS [R8+0x4], RZ ;  /* 0x000004ff08007388 */ /* 0x0001e20000000800 */
[----:B------:R-:W-:-:S02]  /*0b50*/  IMAD R18, R19, 0xc, R18 ;  /* 0x0000000c13127824 */ /* 0x000fc400078e0212 */
[----:B------:R-:W-:Y:S01]  /*0b60*/  IMAD R23, R19, 0x30, R23 ;  /* 0x0000003013177824 */ /* 0x000fe200078e0217 */
[----:B------:R-:W-:Y:S06]  /*0b70*/  @!P0 BRA `(.L_x_43) ;  /* 0xfffffff800f08947 */ /* 0x000fec000383ffff */
.L_x_39:
[----:B------:R-:W-:Y:S05]  /*0b80*/  BSYNC.RECONVERGENT B0 ;  /* 0x0000000000007941 */ /* 0x000fea0003800200 */
.L_x_38:
[----:B------:R-:W1:Y:S01]  /*0b90*/  LDCU UR10, c[0x0][0x3a0] ;  /* 0x00007400ff0a77ac */ /* 0x000e620008000800 */
[----:B------:R-:W-:Y:S01]  /*0ba0*/  BAR.SYNC.DEFER_BLOCKING 0x0 ;  /* 0x0000000000007b1d */ /* 0x000fe20000010000 */
[----:B-1----:R-:W-:-:S04]  /*0bb0*/  ISETP.GE.AND P0, PT, R17, UR10, PT ;  /* 0x0000000a11007c0c */ /* 0x002fc8000bf06270 */
[----:B------:R-:W-:-:S04]  /*0bc0*/  ISETP.GE.OR P0, PT, R0, UR8, P0 ;  /* 0x0000000800007c0c */ /* 0x000fc80008706670 */
[----:B------:R-:W-:-:S13]  /*0bd0*/  ISETP.LT.OR P0, PT, R0, RZ, P0 ;  /* 0x000000ff0000720c */ /* 0x000fda0000701670 */
[----:B------:R-:W-:Y:S05]  /*0be0*/  @P0 EXIT ;  /* 0x000000000000094d */ /* 0x000fea0003800000 */
[----:B------:R-:W1:Y:S01]  /*0bf0*/  S2UR UR5, SR_CgaCtaId ;  /* 0x00000000000579c3 */ /* 0x000e620000008800 */
[----:B------:R-:W-:Y:S01]  /*0c00*/  UMOV UR4, 0x400 ;  /* 0x0000040000047882 */ /* 0x000fe20000000000 */
[----:B0-----:R-:W-:Y:S02]  /*0c10*/  HFMA2 R6, -RZ, RZ, 0, 0 ;  /* 0x00000000ff067431 */ /* 0x001fe400000001ff */
[----:B------:R-:W-:Y:S01]  /*0c20*/  IMAD.MOV.U32 R17, RZ, RZ, 0xf4240 ;  /* 0x000f4240ff117424 */ /* 0x000fe200078e00ff */
[----:B-1----:R-:W-:-:S04]  /*0c30*/  ULEA UR4, UR5, UR4, 0x18 ;  /* 0x0000000405047291 */ /* 0x002fc8000f8ec0ff */
[----:B------:R-:W-:-:S12]  /*0c40*/  UIADD3 UR4, UPT, UPT, UR4, 0xb, URZ ;  /* 0x0000000b04047890 */ /* 0x000fd8000fffe0ff */
.L_x_69:
[----:B------:R-:W0:Y:S01]  /*0c50*/  LDS.U8 R0, [UR4+-0xb] ;  /* 0xfffff504ff007984 */ /* 0x000e220008000000 */
[----:B------:R-:W-:Y:S03]  /*0c60*/  BSSY.RECONVERGENT B0, `(.L_x_44) ;  /* 0x0000016000007945 */ /* 0x000fe60003800200 */
[----:B------:R-:W1:Y:S04]  /*0c70*/  LDS.U8 R3, [UR4+-0xa] ;  /* 0xfffff604ff037984 */ /* 0x000e680008000000 */
[----:B------:R-:W2:Y:S01]  /*0c80*/  LDS.U8 R7, [UR4+-0x9] ;  /* 0xfffff704ff077984 */ /* 0x000ea20008000000 */
        /* <DEDUP_REMOVED lines=13> */
[----:B------:R-:W-:Y:S05]  /*0d60*/  CALL.REL.NOINC `($__internal_2_$__cuda_sm20_sqrt_rn_f32_slowpath) ;  /* 0x0000001400907944 */ /* 0x000fea0003c00000 */
[----:B------:R-:W-:Y:S05]  /*0d70*/  BRA `(.L_x_46) ;  /* 0x0000000000107947 */ /* 0x000fea0003800000 */
.L_x_45:
[----:B-1----:R-:W-:Y:S01]  /*0d80*/  FMUL.FTZ R0, R3, R2 ;  /* 0x0000000203007220 */ /* 0x002fe20000410000 */
[----:B------:R-:W-:-:S03]  /*0d90*/  FMUL.FTZ R2, R2, 0.5 ;  /* 0x3f00000002027820 */ /* 0x000fc60000410000 */
[----:B------:R-:W-:-:S04]  /*0da0*/  FFMA R3, -R0, R0, R3 ;  /* 0x0000000000037223 */ /* 0x000fc80000000103 */
[----:B------:R-:W-:-:S07]  /*0db0*/  FFMA R0, R3, R2, R0 ;  /* 0x0000000203007223 */ /* 0x000fce0000000000 */
.L_x_46:
[----:B------:R-:W-:Y:S05]  /*0dc0*/  BSYNC.RECONVERGENT B0 ;  /* 0x0000000000007941 */ /* 0x000fea0003800200 */
.L_x_44:
[----:B------:R-:W0:Y:S01]  /*0dd0*/  LDS.U8 R2, [UR4+-0x8] ;  /* 0xfffff804ff027984 */ /* 0x000e220008000000 */
[----:B------:R-:W1:Y:S01]  /*0de0*/  F2I.TRUNC.NTZ R0, R0 ;  /* 0x0000000000007305 */ /* 0x000e62000020f100 */
[----:B------:R-:W-:Y:S02]  /*0df0*/  BSSY.RECONVERGENT B0, `(.L_x_47) ;  /* 0x0000019000007945 */ /* 0x000fe40003800200 */
[----:B------:R-:W2:Y:S04]  /*0e00*/  LDS.U8 R3, [UR4+-0x7] ;  /* 0xfffff904ff037984 */ /* 0x000ea80008000000 */
[----:B------:R-:W3:Y:S01]  /*0e10*/  LDS.U8 R7, [UR4+-0x6] ;  /* 0xfffffa04ff077984 */ /* 0x000ee20008000000 */
        /* <DEDUP_REMOVED lines=16> */
[----:B------:R-:W-:Y:S05]  /*0f20*/  CALL.REL.NOINC `($__internal_2_$__cuda_sm20_sqrt_rn_f32_slowpath) ;  /* 0x0000001400207944 */ /* 0x000fea0003c00000 */
[----:B------:R-:W-:Y:S05]  /*0f30*/  BRA `(.L_x_49) ;  /* 0x0000000000107947 */ /* 0x000fea0003800000 */
.L_x_48:
[----:B------:R-:W-:Y:S01]  /*0f40*/  FMUL.FTZ R0, R3, R8 ;  /* 0x0000000803007220 */ /* 0x000fe20000410000 */
[----:B------:R-:W-:-:S03]  /*0f50*/  FMUL.FTZ R2, R8, 0.5 ;  /* 0x3f00000008027820 */ /* 0x000fc60000410000 */
[----:B------:R-:W-:-:S04]  /*0f60*/  FFMA R3, -R0, R0, R3 ;  /* 0x0000000000037223 */ /* 0x000fc80000000103 */
[----:B------:R-:W-:-:S07]  /*0f70*/  FFMA R0, R3, R2, R0 ;  /* 0x0000000203007223 */ /* 0x000fce0000000000 */
.L_x_49:
[----:B------:R-:W-:Y:S05]  /*0f80*/  BSYNC.RECONVERGENT B0 ;  /* 0x0000000000007941 */ /* 0x000fea0003800200 */
.L_x_47:
[----:B------:R-:W0:Y:S01]  /*0f90*/  LDS.U8 R2, [UR4+-0x5] ;  /* 0xfffffb04ff027984 */ /* 0x000e220008000000 */
[----:B------:R-:W1:Y:S01]  /*0fa0*/  F2I.TRUNC.NTZ R0, R0 ;  /* 0x0000000000007305 */ /* 0x000e62000020f100 */
[----:B------:R-:W-:Y:S02]  /*0fb0*/  BSSY.RECONVERGENT B0, `(.L_x_50) ;  /* 0x0000019000007945 */ /* 0x000fe40003800200 */
[----:B------:R-:W2:Y:S04]  /*0fc0*/  LDS.U8 R3, [UR4+-0x4] ;  /* 0xfffffc04ff037984 */ /* 0x000ea80008000000 */
[----:B------:R-:W3:Y:S01]  /*0fd0*/  LDS.U8 R7, [UR4+-0x3] ;  /* 0xfffffd04ff077984 */ /* 0x000ee20008000000 */
[----:B-1----:R-:W-:Y:S02]  /*0fe0*/  ISETP.GE.AND P0, PT, R0, R17, PT ;  /* 0x000000110000720c */ /* 0x002fe40003f06270 */
[----:B------:R-:W-:-:S11]  /*0ff0*/  VIMNMX R17, PT, PT, R17, R0, PT ;  /* 0x0000000011117248 */ /* 0x000fd60003fe0100 */
[----:B------:R-:W-:Y:S01]  /*1000*/  @!P0 IADD3 R20, PT, PT, R6, 0x1, RZ ;  /* 0x0000000106148810 */ /* 0x000fe20007ffe0ff */
[----:B0-----:R-:W-:Y:S01]  /*1010*/  IMAD.IADD R2, R15, 0x1, -R2 ;  /* 0x000000010f027824 */ /* 0x001fe200078e0a02 */
[----:B--2---:R-:W-:-:S03]  /*1020*/  IADD3 R3, PT, PT, R14, -R3, RZ ;  /* 0x800000030e037210 */ /* 0x004fc60007ffe0ff */
        /* <DEDUP_REMOVED lines=13> */
.L_x_51:
[----:B------:R-:W-:Y:S01]  /*1100*/  FMUL.FTZ R0, R3, R8 ;  /* 0x0000000803007220 */ /* 0x000fe20000410000 */
[----:B------:R-:W-:-:S03]  /*1110*/  FMUL.FTZ R2, R8, 0.5 ;  /* 0x3f00000008027820 */ /* 0x000fc60000410000 */
[----:B------:R-:W-:-:S04]  /*1120*/  FFMA R3, -R0, R0, R3 ;  /* 0x0000000000037223 */ /* 0x000fc80000000103 */
[----:B------:R-:W-:-:S07]  /*1130*/  FFMA R0, R3, R2, R0 ;  /* 0x0000000203007223 */ /* 0x000fce0000000000 */
.L_x_52:
[----:B------:R-:W-:Y:S05]  /*1140*/  BSYNC.RECONVERGENT B0 ;  /* 0x0000000000007941 */ /* 0x000fea0003800200 */
.L_x_50:
[----:B------:R-:W0:Y:S01]  /*1150*/  LDS.U8 R2, [UR4+-0x2] ;  /* 0xfffffe04ff027984 */ /* 0x000e220008000000 */
[----:B------:R-:W1:Y:S01]  /*1160*/  F2I.TRUNC.NTZ R0, R0 ;  /* 0x0000000000007305 */ /* 0x000e62000020f100 */
[----:B------:R-:W-:Y:S02]  /*1170*/  BSSY.RECONVERGENT B0, `(.L_x_53) ;  /* 0x0000019000007945 */ /* 0x000fe40003800200 */
[----:B------:R-:W2:Y:S04]  /*1180*/  LDS.U8 R3, [UR4+-0x1] ;  /* 0xffffff04ff037984 */ /* 0x000ea80008000000 */
[----:B------:R-:W3:Y:S01]  /*1190*/  LDS.U8 R7, [UR4] ;  /* 0x00000004ff077984 */ /* 0x000ee20008000000 */
        /* <DEDUP_REMOVED lines=18> */
.L_x_54:
[----:B------:R-:W-:Y:S01]  /*12c0*/  FMUL.FTZ R0, R3, R8 ;  /* 0x0000000803007220 */ /* 0x000fe20000410000 */
[----:B------:R-:W-:-:S03]  /*12d0*/  FMUL.FTZ R2, R8, 0.5 ;  /* 0x3f00000008027820 */ /* 0x000fc60000410000 */
[----:B------:R-:W-:-:S04]  /*12e0*/  FFMA R3, -R0, R0, R3 ;  /* 0x0000000000037223 */ /* 0x000fc80000000103 */
[----:B------:R-:W-:-:S07]  /*12f0*/  FFMA R0, R3, R2, R0 ;  /* 0x0000000203007223 */ /* 0x000fce0000000000 */
.L_x_55:
[----:B------:R-:W-:Y:S05]  /*1300*/  BSYNC.RECONVERGENT B0 ;  /* 0x0000000000007941 */ /* 0x000fea0003800200 */
.L_x_53:
[----:B------:R-:W0:Y:S01]  /*1310*/  LDS.U8 R2, [UR4+0x1] ;  /* 0x00000104ff027984 */ /* 0x000e220008000000 */
[----:B------:R-:W1:Y:S01]  /*1320*/  F2I.TRUNC.NTZ R0, R0 ;  /* 0x0000000000007305 */ /* 0x000e62000020f100 */
[----:B------:R-:W-:Y:S02]  /*1330*/  BSSY.RECONVERGENT B0, `(.L_x_56) ;  /* 0x0000019000007945 */ /* 0x000fe40003800200 */
[----:B------:R-:W2:Y:S04]  /*1340*/  LDS.U8 R3, [UR4+0x2] ;  /* 0x00000204ff037984 */ /* 0x000ea80008000000 */
[----:B------:R-:W3:Y:S01]  /*1350*/  LDS.U8 R7, [UR4+0x3] ;  /* 0x00000304ff077984 */ /* 0x000ee20008000000 */
        /* <DEDUP_REMOVED lines=18> */
.L_x_57:
[----:B------:R-:W-:Y:S01]  /*1480*/  FMUL.FTZ R0, R3, R8 ;  /* 0x0000000803007220 */ /* 0x000fe20000410000 */
[----:B------:R-:W-:-:S03]  /*1490*/  FMUL.FTZ R2, R8, 0.5 ;  /* 0x3f00000008027820 */ /* 0x000fc60000410000 */
[----:B------:R-:W-:-:S04]  /*14a0*/  FFMA R3, -R0, R0, R3 ;  /* 0x0000000000037223 */ /* 0x000fc80000000103 */
[----:B------:R-:W-:-:S07]  /*14b0*/  FFMA R0, R3, R2, R0 ;  /* 0x0000000203007223 */ /* 0x000fce0000000000 */
.L_x_58:
[----:B------:R-:W-:Y:S05]  /*14c0*/  BSYNC.RECONVERGENT B0 ;  /* 0x0000000000007941 */ /* 0x000fea0003800200 */
.L_x_56:
        /* <DEDUP_REMOVED lines=23> */
.L_x_60:
[----:B------:R-:W-:Y:S01]  /*1640*/  FMUL.FTZ R0, R3, R8 ;  /* 0x0000000803007220 */ /* 0x000fe20000410000 */
[----:B------:R-:W-:-:S03]  /*1650*/  FMUL.FTZ R2, R8, 0.5 ;  /* 0x3f00000008027820 */ /* 0x000fc60000410000 */
[----:B------:R-:W-:-:S04]  /*1660*/  FFMA R3, -R0, R0, R3 ;  /* 0x0000000000037223 */ /* 0x000fc80000000103 */
[----:B------:R-:W-:-:S07]  /*1670*/  FFMA R0, R3, R2, R0 ;  /* 0x0000000203007223 */ /* 0x000fce0000000000 */
.L_x_61:
[----:B------:R-:W-:Y:S05]  /*1680*/  BSYNC.RECONVERGENT B0 ;  /* 0x0000000000007941 */ /* 0x000fea0003800200 */
.L_x_59:
        /* <DEDUP_REMOVED lines=23> */
.L_x_63:
[----:B------:R-:W-:Y:S01]  /*1800*/  FMUL.FTZ R0, R3, R8 ;  /* 0x0000000803007220 */ /* 0x000fe20000410000 */
[----:B------:R-:W-:-:S03]  /*1810*/  FMUL.FTZ R2, R8, 0.5 ;  /* 0x3f00000008027820 */ /* 0x000fc60000410000 */
[----:B------:R-:W-:-:S04]  /*1820*/  FFMA R3, -R0, R0, R3 ;  /* 0x0000000000037223 */ /* 0x000fc80000000103 */
[----:B------:R-:W-:-:S07]  /*1830*/  FFMA R0, R3, R2, R0 ;  /* 0x0000000203007223 */ /* 0x000fce0000000000 */
.L_x_64:
[----:B------:R-:W-:Y:S05]  /*1840*/  BSYNC.RECONVERGENT B0 ;  /* 0x0000000000007941 */ /* 0x000fea0003800200 */
.L_x_62:
        /* <DEDUP_REMOVED lines=19> */
[----:B------:R-:W-:Y:S01]  /*1980*/  BSSY.RECONVERGENT B1, `(.L_x_67) ;  /* 0x0000004000017945 */ /* 0x000fe20003800200 */
[----:B------:R-:W-:Y:S02]  /*1990*/  MOV R0, R3 ;  /* 0x0000000300007202 */ /* 0x000fe40000000f00 */
[----:B------:R-:W-:-:S07]  /*19a0*/  MOV R2, 0x19c0 ;  /* 0x000019c000027802 */ /* 0x000fce0000000f00 */
[----:B------:R-:W-:Y:S05]  /*19b0*/  CALL.REL.NOINC `($__internal_2_$__cuda_sm20_sqrt_rn_f32_slowpath) ;  /* 0x00000008007c7944 */ /* 0x000fea0003c00000 */
[----:B------:R-:W-:Y:S05]  /*19c0*/  BSYNC.RECONVERGENT B1 ;  /* 0x0000000000017941 */ /* 0x000fea0003800200 */
.L_x_67:
[----:B------:R-:W-:Y:S05]  /*19d0*/  BRA `(.L_x_68) ;  /* 0x0000000000107947 */ /* 0x000fea0003800000 */
.L_x_66:
[----:B------:R-:W-:Y:S01]  /*19e0*/  FMUL.FTZ R0, R3, R8 ;  /* 0x0000000803007220 */ /* 0x000fe20000410000 */
[----:B------:R-:W-:-:S03]  /*19f0*/  FMUL.FTZ R2, R8, 0.5 ;  /* 0x3f00000008027820 */ /* 0x000fc60000410000 */
[----:B------:R-:W-:-:S04]  /*1a00*/  FFMA R3, -R0, R0, R3 ;  /* 0x0000000000037223 */ /* 0x000fc80000000103 */
[----:B------:R-:W-:-:S07]  /*1a10*/  FFMA R0, R3, R2, R0 ;  /* 0x0000000203007223 */ /* 0x000fce0000000000 */
.L_x_68:
[----:B------:R-:W-:Y:S05]  /*1a20*/  BSYNC.RECONVERGENT B0 ;  /* 0x0000000000007941 */ /* 0x000fea0003800200 */
.L_x_65:
[----:B------:R-:W0:Y:S01]  /*1a30*/  F2I.TRUNC.NTZ R0, R0 ;  /* 0x0000000000007305 */ /* 0x000e22000020f100 */
[----:B------:R-:W-:Y:S01]  /*1a40*/  UIADD3 UR4, UPT, UPT, UR4, 0x18, URZ ;  /* 0x0000001804047890 */ /* 0x000fe2000fffe0ff */
[----:B0-----:R-:W-:Y:S02]  /*1a50*/  ISETP.GE.AND P0, PT, R0, R17, PT ;  /* 0x000000110000720c */ /* 0x001fe40003f06270 */
[----:B------:R-:W-:-:S11]  /*1a60*/  VIMNMX R17, PT, PT, R17, R0, PT ;  /* 0x0000000011117248 */ /* 0x000fd60003fe0100 */
[C---:B------:R-:W-:Y:S01]  /*1a70*/  @!P0 VIADD R20, R6.reuse, 0x7 ;  /* 0x0000000706148836 */ /* 0x040fe20000000000 */
[----:B------:R-:W-:-:S04]  /*1a80*/  IADD3 R6, PT, PT, R6, 0x8, RZ ;  /* 0x0000000806067810 */ /* 0x000fc80007ffe0ff */
[----:B------:R-:W-:-:S13]  /*1a90*/  ISETP.NE.AND P0, PT, R6, 0x3e8, PT ;  /* 0x000003e80600780c */ /* 0x000fda0003f05270 */
[----:B------:R-:W-:Y:S05]  /*1aa0*/  @P0 BRA `(.L_x_69) ;  /* 0xfffffff000680947 */ /* 0x000fea000383ffff */
[----:B------:R-:W0:Y:S01]  /*1ab0*/  S2R R2, SR_CgaCtaId ;  /* 0x0000000000027919 */ /* 0x000e220000008800 */
[----:B------:R-:W-:Y:S02]  /*1ac0*/  MOV R0, 0x400 ;  /* 0x0000040000007802 */ /* 0x000fe40000000f00 */
[----:B------:R-:W-:Y:S02]  /*1ad0*/  ISETP.GT.U32.AND P0, PT, R26, 0x3e7, PT ;  /* 0x000003e71a00780c */ /* 0x000fe40003f04070 */
[C---:B------:R-:W-:Y:S01]  /*1ae0*/  IADD3 R7, PT, PT, R0.reuse, 0x3a98, RZ ;  /* 0x00003a9800077810 */ /* 0x040fe20007ffe0ff */
[----:B------:R-:W-:-:S03]  /*1af0*/  VIADD R9, R0, 0xbb8 ;  /* 0x00000bb800097836 */ /* 0x000fc60000000000 */
[C---:B0-----:R-:W-:Y:S02]  /*1b00*/  LEA R7, R2.reuse, R7, 0x18 ;  /* 0x0000000702077211 */ /* 0x041fe400078ec0ff */
[----:B------:R-:W-:Y:S02]  /*1b10*/  LEA R9, R2, R9, 0x18 ;  /* 0x0000000902097211 */ /* 0x000fe400078ec0ff */
[----:B------:R-:W-:-:S03]  /*1b20*/  LEA R0, R20, R7, 0x2 ;  /* 0x0000000714007211 */ /* 0x000fc600078e10ff */
[----:B------:R-:W-:Y:S02]  /*1b30*/  IMAD R3, R20, 0xc, R9 ;  /* 0x0000000c14037824 */ /* 0x000fe400078e0209 */
[----:B------:R0:W-:Y:S04]  /*1b40*/  ATOMS.POPC.INC.32 RZ, [R0+URZ] ;  /* 0x0000000000ff7f8c */ /* 0x0001e8000d8000ff */
[----:B------:R0:W-:Y:S04]  /*1b50*/  ATOMS.ADD RZ, [R3], R15 ;  /* 0x0000000f03ff738c */ /* 0x0001e80000000000 */
[----:B------:R0:W-:Y:S04]  /*1b60*/  ATOMS.ADD RZ, [R3+0x4], R14 ;  /* 0x0000040e03ff738c */ /* 0x0001e80000000000 */
[----:B------:R0:W-:Y:S01]  /*1b70*/  ATOMS.ADD RZ, [R3+0x8], R12 ;  /* 0x0000080c03ff738c */ /* 0x0001e20000000000 */
[----:B------:R-:W-:Y:S05]  /*1b80*/  @P0 EXIT ;  /* 0x000000000000094d */ /* 0x000fea0003800000 */
[----:B0-----:R-:W-:Y:S01]  /*1b90*/  IMAD R3, R11, R10, RZ ;  /* 0x0000000a0b037224 */ /* 0x001fe200078e02ff */
        /* <DEDUP_REMOVED lines=12> */
[----:B0-----:R-:W-:Y:S02]  /*1c60*/  HFMA2 R14, -RZ, RZ, 0, 0 ;  /* 0x00000000ff0e7431 */ /* 0x001fe400000001ff */
[----:B-1----:R-:W-:-:S04]  /*1c70*/  IMAD R19, R19, R15, RZ ;  /* 0x0000000f13137224 */ /* 0x002fc800078e02ff */
[----:B------:R-:W-:-:S06]  /*1c80*/  IMAD.HI.U32 R19, R15, R19, R14 ;  /* 0x000000130f137227 */ /* 0x000fcc00078e000e */
[----:B------:R-:W-:-:S04]  /*1c90*/  IMAD.HI.U32 R19, R19, R0, RZ ;  /* 0x0000000013137227 */ /* 0x000fc800078e00ff */
[----:B------:R-:W-:-:S04]  /*1ca0*/  IMAD.MOV R6, RZ, RZ, -R19 ;  /* 0x000000ffff067224 */ /* 0x000fc800078e0a13 */
[----:B------:R-:W-:-:S05]  /*1cb0*/  IMAD R0, R3, R6, R0 ;  /* 0x0000000603007224 */ /* 0x000fca00078e0200 */
[----:B------:R-:W-:-:S13]  /*1cc0*/  ISETP.GE.U32.AND P0, PT, R0, R3, PT ;  /* 0x000000030000720c */ /* 0x000fda0003f06070 */
[----:B------:R-:W-:Y:S02]  /*1cd0*/  @P0 IADD3 R0, PT, PT, -R3, R0, RZ ;  /* 0x0000000003000210 */ /* 0x000fe40007ffe1ff */
[----:B------:R-:W-:Y:S02]  /*1ce0*/  @P0 IADD3 R19, PT, PT, R19, 0x1, RZ ;  /* 0x0000000113130810 */ /* 0x000fe40007ffe0ff */
        /* <DEDUP_REMOVED lines=8> */
[----:B------:R-:W0:Y:S01]  /*1d70*/  LDC R0, c[0x0][0x3a8] ;  /* 0x0000ea00ff007b82 */ /* 0x000e220000000800 */
[----:B------:R-:W1:Y:S01]  /*1d80*/  LDCU.64 UR4, c[0x0][0x390] ;  /* 0x00007200ff0477ac */ /* 0x000e620008000a00 */
[----:B------:R-:W-:Y:S01]  /*1d90*/  IMAD.MOV.U32 R5, RZ, RZ, RZ ;  /* 0x000000ffff057224 */ /* 0x000fe200078e00ff */
[----:B------:R-:W-:Y:S01]  /*1da0*/  IADD3 R2, PT, PT, R2, 0x1, RZ ;  /* 0x0000000102027810 */ /* 0x000fe20007ffe0ff */
[C---:B------:R-:W-:Y:S01]  /*1db0*/  IMAD R6, R26.reuse, 0xc, R9 ;  /* 0x0000000c1a067824 */ /* 0x040fe200078e0209 */
[----:B------:R-:W-:Y:S01]  /*1dc0*/  LEA R8, R26, R7, 0x2 ;  /* 0x000000071a087211 */ /* 0x000fe200078e10ff */
[----:B------:R-:W-:Y:S01]  /*1dd0*/  IMAD.WIDE.U32 R16, R11, R13, R4 ;  /* 0x0000000d0b107225 */ /* 0x000fe200078e0004 */
[----:B------:R-:W-:Y:S01]  /*1de0*/  LOP3.LUT R2, R2, 0x3, RZ, 0xc0, !PT ;  /* 0x0000000302027812 */ /* 0x000fe200078ec0ff */
[----:B------:R-:W2:Y:S04]  /*1df0*/  LDC.64 R14, c[0x0][0x398] ;  /* 0x0000e600ff0e7b82 */ /* 0x000ea80000000a00 */
[C---:B------:R-:W-:Y:S01]  /*1e00*/  IMAD R10, R2.reuse, R10, R13 ;  /* 0x0000000a020a7224 */ /* 0x040fe200078e020d */
[----:B------:R-:W-:-:S02]  /*1e10*/  IADD3 R2, PT, PT, -R2, RZ, RZ ;  /* 0x000000ff02027210 */ /* 0x000fc40007ffe1ff */
[----:B-1----:R-:W-:-:S04]  /*1e20*/  LEA R18, P1, R16, UR4, 0x2 ;  /* 0x0000000410127c11 */ /* 0x002fc8000f8210ff */
[----:B------:R-:W-:Y:S01]  /*1e30*/  LEA.HI.X R23, R16, UR5, R17, 0x2, P1 ;  /* 0x0000000510177c11 */ /* 0x000fe200088f1411 */
[----:B0-----:R-:W-:Y:S02]  /*1e40*/  IMAD R17, R26, R0, RZ ;  /* 0x000000001a117224 */ /* 0x001fe400078e02ff */
[----:B------:R-:W-:-:S07]  /*1e50*/  IMAD R26, R10, R11, R4 ;  /* 0x0000000b0a1a7224 */ /* 0x000fce00078e0204 */
.L_x_72:
[----:B0-----:R0:W1:Y:S04]  /*1e60*/  LDS R19, [R8] ;  /* 0x0000000008137984 */ /* 0x0010680000000800 */
[----:B------:R3:W4:Y:S01]  /*1e70*/  LDS R21, [R6] ;  /* 0x0000000006157984 */ /* 0x0007220000000800 */
[----:B------:R-:W-:Y:S01]  /*1e80*/  IADD3 R2, PT, PT, R2, 0x1, RZ ;  /* 0x0000000102027810 */ /* 0x000fe20007ffe0ff */
[----:B------:R-:W-:Y:S01]  /*1e90*/  IMAD.MOV.U32 R12, RZ, RZ, R18 ;  /* 0x000000ffff0c7224 */ /* 0x000fe200078e0012 */
[----:B------:R-:W-:Y:S01]  /*1ea0*/  MOV R13, R23 ;  /* 0x00000017000d7202 */ /* 0x000fe20000000f00 */
[----:B--2---:R-:W-:Y:S01]  /*1eb0*/  IMAD.WIDE R4, R17, 0x4, R14 ;  /* 0x0000000411047825 */ /* 0x004fe200078e020e */
[----:B------:R-:W-:-:S03]  /*1ec0*/  ISETP.NE.AND P1, PT, R2, RZ, PT ;  /* 0x000000ff0200720c */ /* 0x000fc60003f25270 */
[C---:B------:R-:W-:Y:S01]  /*1ed0*/  IMAD.WIDE.U32 R10, R3.reuse, 0x4, R12 ;  /* 0x00000004030a7825 */ /* 0x040fe200078e000c */
[----:B0-----:R-:W-:-:S03]  /*1ee0*/  LEA R8, R3, R8, 0x2 ;  /* 0x0000000803087211 */ /* 0x001fc600078e10ff */
[----:B------:R-:W-:Y:S01]  /*1ef0*/  IMAD.MOV.U32 R18, RZ, RZ, R10 ;  /* 0x000000ffff127224 */ /* 0x000fe200078e000a */
[----:B------:R-:W-:Y:S01]  /*1f00*/  MOV R23, R11 ;  /* 0x0000000b00177202 */ /* 0x000fe20000000f00 */
[C---:B------:R-:W-:Y:S02]  /*1f10*/  IMAD R17, R3.reuse, R0, R17 ;  /* 0x0000000003117224 */ /* 0x040fe400078e0211 */
[----:B---3--:R-:W-:Y:S01]  /*1f20*/  IMAD R6, R3, 0xc, R6 ;  /* 0x0000000c03067824 */ /* 0x008fe200078e0206 */
[----:B-1----:R0:W-:Y:S04]  /*1f30*/  REDG.E.ADD.STRONG.GPU desc[UR6][R12.64], R19 ;  /* 0x000000130c00798e */ /* 0x0021e8000c12e106 */
[----:B----4-:R0:W-:Y:S04]  /*1f40*/  REDG.E.ADD.STRONG.GPU desc[UR6][R4.64], R21 ;  /* 0x000000150400798e */ /* 0x0101e8000c12e106 */
[----:B------:R0:W-:Y:S04]  /*1f50*/  REDG.E.ADD.STRONG.GPU desc[UR6][R4.64+0x4], R21 ;  /* 0x000004150400798e */ /* 0x0001e8000c12e106 */
[----:B------:R0:W-:Y:S01]  /*1f60*/  REDG.E.ADD.STRONG.GPU desc[UR6][R4.64+0x8], R21 ;  /* 0x000008150400798e */ /* 0x0001e2000c12e106 */
[----:B------:R-:W-:Y:S05]  /*1f70*/  @P1 BRA `(.L_x_72) ;  /* 0xfffffffc00b81947 */ /* 0x000fea000383ffff */
.L_x_71:
[----:B------:R-:W-:Y:S05]  /*1f80*/  BSYNC.RECONVERGENT B0 ;  /* 0x0000000000007941 */ /* 0x000fea0003800200 */
.L_x_70:
[----:B------:R-:W-:Y:S05]  /*1f90*/  @!P0 EXIT ;  /* 0x000000000000894d */ /* 0x000fea0003800000 */
[----:B------:R-:W1:Y:S01]  /*1fa0*/  LDC.64 R14, c[0x0][0x390] ;  /* 0x0000e400ff0e7b82 */ /* 0x000e620000000a00 */
[----:B------:R-:W2:Y:S01]  /*1fb0*/  LDCU UR4, c[0x0][0x3a8] ;  /* 0x00007500ff0477ac */ /* 0x000ea20008000800 */
[C---:B------:R-:W-:Y:S01]  /*1fc0*/  IMAD R8, R26.reuse, 0xc, R9 ;  /* 0x0000000c1a087824 */ /* 0x040fe200078e0209 */
[C---:B------:R-:W-:Y:S01]  /*1fd0*/  IADD3 R9, PT, PT, R26.reuse, R3, RZ ;  /* 0x000000031a097210 */ /* 0x040fe20007ffe0ff */
[C-C-:B------:R-:W-:Y:S01]  /*1fe0*/  IMAD R0, R3.reuse, 0x2, R26.reuse ;  /* 0x0000000203007824 */ /* 0x140fe200078e021a */
[----:B0-----:R-:W-:Y:S01]  /*1ff0*/  LEA R4, R26, R7, 0x2 ;  /* 0x000000071a047211 */ /* 0x001fe200078e10ff */
[C---:B------:R-:W-:Y:S02]  /*2000*/  IMAD R10, R3.reuse, 0x3, R26 ;  /* 0x00000003030a7824 */ /* 0x040fe400078e021a */
[----:B------:R-:W0:Y:S01]  /*2010*/  LDC.64 R16, c[0x0][0x398] ;  /* 0x0000e600ff107b82 */ /* 0x000e220000000a00 */
[----:B--2---:R-:W-:Y:S02]  /*2020*/  IMAD R2, R0, UR4, RZ ;  /* 0x0000000400027c24 */ /* 0x004fe4000f8e02ff */
[----:B------:R-:W-:-:S02]  /*2030*/  IMAD R7, R3, UR4, RZ ;  /* 0x0000000403077c24 */ /* 0x000fc4000f8e02ff */
[----:B------:R-:W-:Y:S02]  /*2040*/  IMAD R5, R10, UR4, RZ ;  /* 0x000000040a057c24 */ /* 0x000fe4000f8e02ff */
[----:B------:R-:W-:Y:S02]  /*2050*/  IMAD R12, R9, UR4, RZ ;  /* 0x00000004090c7c24 */ /* 0x000fe4000f8e02ff */
[----:B------:R-:W-:-:S07]  /*2060*/  IMAD R6, R26, UR4, RZ ;  /* 0x000000041a067c24 */ /* 0x000fce000f8e02ff */
.L_x_73:
[----:B--2---:R-:W2:Y:S01]  /*2070*/  LDS R21, [R4] ;  /* 0x0000000004157984 */ /* 0x004ea20000000800 */
[C---:B------:R-:W-:Y:S01]  /*2080*/  IMAD R23, R3.reuse, 0x4, R4 ;  /* 0x0000000403177824 */ /* 0x040fe200078e0204 */
[C---:B------:R-:W-:Y:S01]  /*2090*/  LEA R13, R3.reuse, R4, 0x3 ;  /* 0x00000004030d7211 */ /* 0x040fe200078e18ff */
[C-C-:B------:R-:W-:Y:S01]  /*20a0*/  IMAD R11, R3.reuse, 0xc, R8.reuse ;  /* 0x0000000c030b7824 */ /* 0x140fe200078e0208 */
[----:B------:R-:W3:Y:S01]  /*20b0*/  LDS R22, [R8] ;  /* 0x0000000008167984 */ /* 0x000ee20000000800 */
[C---:B------:R-:W-:Y:S02]  /*20c0*/  IMAD R27, R3.reuse, 0x18, R8 ;  /* 0x00000018031b7824 */ /* 0x040fe400078e0208 */
[C---:B------:R-:W-:Y:S01]  /*20d0*/  IMAD R28, R3.reuse, 0xc, R4 ;  /* 0x0000000c031c7824 */ /* 0x040fe200078e0204 */
[----:B------:R-:W4:Y:S01]  /*20e0*/  LDS R23, [R23] ;  /* 0x0000000017177984 */ /* 0x000f220000000800 */
[C---:B------:R-:W-:Y:S02]  /*20f0*/  IMAD R29, R3.reuse, 0x24, R8 ;  /* 0x00000024031d7824 */ /* 0x040fe400078e0208 */
[----:B-1----:R-:W-:Y:S01]  /*2100*/  IMAD.WIDE.U32 R18, R26, 0x4, R14 ;  /* 0x000000041a127825 */ /* 0x002fe200078e000e */
[----:B------:R-:W1:Y:S04]  /*2110*/  LDS R11, [R11] ;  /* 0x000000000b0b7984 */ /* 0x000e680000000800 */
[----:B------:R-:W5:Y:S04]  /*2120*/  LDS R13, [R13] ;  /* 0x000000000d0d7984 */ /* 0x000f680000000800 */
[----:B------:R-:W5:Y:S04]  /*2130*/  LDS R27, [R27] ;  /* 0x000000001b1b7984 */ /* 0x000f680000000800 */
[----:B------:R-:W5:Y:S04]  /*2140*/  LDS R28, [R28] ;  /* 0x000000001c1c7984 */ /* 0x000f680000000800 */
[----:B------:R-:W5:Y:S01]  /*2150*/  LDS R29, [R29] ;  /* 0x000000001d1d7984 */ /* 0x000f620000000800 */
[----:B0-----:R-:W-:Y:S01]  /*2160*/  IMAD.WIDE R24, R6, 0x4, R16 ;  /* 0x0000000406187825 */ /* 0x001fe200078e0210 */
[----:B------:R-:W-:-:S04]  /*2170*/  IADD3 R26, PT, PT, R3, R26, R3 ;  /* 0x0000001a031a7210 */ /* 0x000fc80007ffe003 */
[----:B------:R-:W-:Y:S01]  /*2180*/  IADD3 R26, PT, PT, R3, R26, R3 ;  /* 0x0000001a031a7210 */ /* 0x000fe20007ffe003 */
[----:B--2---:R0:W-:Y:S04]  /*2190*/  REDG.E.ADD.STRONG.GPU desc[UR6][R18.64], R21 ;  /* 0x000000151200798e */ /* 0x0041e8000c12e106 */
[----:B---3--:R-:W-:Y:S04]  /*21a0*/  REDG.E.ADD.STRONG.GPU desc[UR6][R24.64], R22 ;  /* 0x000000161800798e */ /* 0x008fe8000c12e106 */
[----:B------:R-:W-:Y:S01]  /*21b0*/  REDG.E.ADD.STRONG.GPU desc[UR6][R24.64+0x4], R22 ;  /* 0x000004161800798e */ /* 0x000fe2000c12e106 */
[----:B0-----:R-:W-:-:S03]  /*21c0*/  IMAD.WIDE.U32 R20, R9, 0x4, R14 ;  /* 0x0000000409147825 */ /* 0x001fc600078e000e */
[----:B------:R-:W-:Y:S01]  /*21d0*/  REDG.E.ADD.STRONG.GPU desc[UR6][R24.64+0x8], R22 ;  /* 0x000008161800798e */ /* 0x000fe2000c12e106 */
[----:B------:R-:W-:-:S03]  /*21e0*/  IMAD.WIDE R18, R12, 0x4, R16 ;  /* 0x000000040c127825 */ /* 0x000fc600078e0210 */
[----:B----4-:R0:W-:Y:S01]  /*21f0*/  REDG.E.ADD.STRONG.GPU desc[UR6][R20.64], R23 ;  /* 0x000000171400798e */ /* 0x0101e2000c12e106 */
[----:B------:R-:W-:-:S03]  /*2200*/  ISETP.GE.U32.AND P0, PT, R26, 0x3e8, PT ;  /* 0x000003e81a00780c */ /* 0x000fc60003f06070 */
[----:B-1----:R-:W-:Y:S04]  /*2210*/  REDG.E.ADD.STRONG.GPU desc[UR6][R18.64], R11 ;  /* 0x0000000b1200798e */ /* 0x002fe8000c12e106 */
[----:B------:R-:W-:Y:S01]  /*2220*/  REDG.E.ADD.STRONG.GPU desc[UR6][R18.64+0x4], R11 ;  /* 0x0000040b1200798e */ /* 0x000fe2000c12e106 */
[----:B0-----:R-:W-:-:S03]  /*2230*/  IMAD.WIDE.U32 R22, R0, 0x4, R14 ;  /* 0x0000000400167825 */ /* 0x001fc600078e000e */
[----:B------:R-:W-:Y:S01]  /*2240*/  REDG.E.ADD.STRONG.GPU desc[UR6][R18.64+0x8], R11 ;  /* 0x0000080b1200798e */ /* 0x000fe2000c12e106 */
[----:B------:R-:W-:-:S03]  /*2250*/  IMAD.WIDE R20, R2, 0x4, R16 ;  /* 0x0000000402147825 */ /* 0x000fc600078e0210 */
[----:B-----5:R0:W-:Y:S01]  /*2260*/  REDG.E.ADD.STRONG.GPU desc[UR6][R22.64], R13 ;  /* 0x0000000d1600798e */ /* 0x0201e2000c12e106 */
[----:B------:R-:W-:-:S03]  /*2270*/  IMAD.WIDE R24, R5, 0x4, R16 ;  /* 0x0000000405187825 */ /* 0x000fc600078e0210 */
[----:B------:R2:W-:Y:S04]  /*2280*/  REDG.E.ADD.STRONG.GPU desc[UR6][R20.64], R27 ;  /* 0x0000001b1400798e */ /* 0x0005e8000c12e106 */
[----:B------:R2:W-:Y:S01]  /*2290*/  REDG.E.ADD.STRONG.GPU desc[UR6][R20.64+0x4], R27 ;  /* 0x0000041b1400798e */ /* 0x0005e2000c12e106 */
[----:B0-----:R-:W-:-:S03]  /*22a0*/  IMAD.WIDE.U32 R22, R10, 0x4, R14 ;  /* 0x000000040a167825 */ /* 0x001fc600078e000e */
[----:B------:R2:W-:Y:S04]  /*22b0*/  REDG.E.ADD.STRONG.GPU desc[UR6][R20.64+0x8], R27 ;  /* 0x0000081b1400798e */ /* 0x0005e8000c12e106 */
[----:B------:R2:W-:Y:S04]  /*22c0*/  REDG.E.ADD.STRONG.GPU desc[UR6][R22.64], R28 ;  /* 0x0000001c1600798e */ /* 0x0005e8000c12e106 */
[----:B------:R2:W-:Y:S04]  /*22d0*/  REDG.E.ADD.STRONG.GPU desc[UR6][R24.64], R29 ;  /* 0x0000001d1800798e */ /* 0x0005e8000c12e106 */
[----:B------:R2:W-:Y:S01]  /*22e0*/  REDG.E.ADD.STRONG.GPU desc[UR6][R24.64+0x4], R29 ;  /* 0x0000041d1800798e */ /* 0x0005e2000c12e106 */
[----:B------:R-:W-:-:S03]  /*22f0*/  LEA R0, R3, R0, 0x2 ;  /* 0x0000000003007211 */ /* 0x000fc600078e10ff */
[----:B------:R2:W-:Y:S01]  /*2300*/  REDG.E.ADD.STRONG.GPU desc[UR6][R24.64+0x8], R29 ;  /* 0x0000081d1800798e */ /* 0x0005e2000c12e106 */
[----:B------:R-:W-:Y:S01]  /*2310*/  IMAD R2, R7, 0x4, R2 ;  /* 0x0000000407027824 */ /* 0x000fe200078e0202 */
[----:B------:R-:W-:Y:S01]  /*2320*/  LEA R10, R3, R10, 0x2 ;  /* 0x0000000a030a7211 */ /* 0x000fe200078e10ff */
[C---:B------:R-:W-:Y:S01]  /*2330*/  IMAD R12, R7.reuse, 0x4, R12 ;  /* 0x00000004070c7824 */ /* 0x040fe200078e020c */
[----:B------:R-:W-:Y:S01]  /*2340*/  LEA R5, R7, R5, 0x2 ;  /* 0x0000000507057211 */ /* 0x000fe200078e10ff */
[C---:B------:R-:W-:Y:S01]  /*2350*/  IMAD R4, R3.reuse, 0x10, R4 ;  /* 0x0000001003047824 */ /* 0x040fe200078e0204 */
[C---:B------:R-:W-:Y:S01]  /*2360*/  LEA R9, R3.reuse, R9, 0x2 ;  /* 0x0000000903097211 */ /* 0x040fe200078e10ff */
[----:B------:R-:W-:Y:S01]  /*2370*/  IMAD R8, R3, 0x30, R8 ;  /* 0x0000003003087824 */ /* 0x000fe200078e0208 */
[----:B------:R-:W-:Y:S01]  /*2380*/  LEA R6, R7, R6, 0x2 ;  /* 0x0000000607067211 */ /* 0x000fe200078e10ff */
[----:B------:R-:W-:Y:S06]  /*2390*/  @!P0 BRA `(.L_x_73) ;  /* 0xfffffffc00348947 */ /* 0x000fec000383ffff */
[----:B------:R-:W-:Y:S05]  /*23a0*/  EXIT ;  /* 0x000000000000794d */ /* 0x000fea0003800000 */
        .weak           $__internal_2_$__cuda_sm20_sqrt_rn_f32_slowpath
        .type           $__internal_2_$__cuda_sm20_sqrt_rn_f32_slowpath,@function
        .size           $__internal_2_$__cuda_sm20_sqrt_rn_f32_slowpath,(.L_x_78 - $__internal_2_$__cuda_sm20_sqrt_rn_f32_slowpath)
$__internal_2_$__cuda_sm20_sqrt_rn_f32_slowpath:
[----:B------:R-:W-:-:S13]  /*23b0*/  LOP3.LUT P0, RZ, R0, 0x7fffffff, RZ, 0xc0, !PT ;  /* 0x7fffffff00ff7812 */ /* 0x000fda000780c0ff */
[----:B------:R-:W-:Y:S01]  /*23c0*/  @!P0 MOV R7, R0 ;  /* 0x0000000000078202 */ /* 0x000fe20000000f00 */
        /* <DEDUP_REMOVED lines=17> */
.L_x_74:
[----:B------:R-:W-:Y:S01]  /*24e0*/  HFMA2 R3, -RZ, RZ, 0, 0 ;  /* 0x00000000ff037431 */ /* 0x000fe200000001ff */
[----:B------:R-:W-:-:S03]  /*24f0*/  MOV R0, R7 ;  /* 0x0000000700007202 */ /* 0x000fc60000000f00 */
[----:B------:R-:W-:Y:S05]  /*2500*/  RET.REL.NODEC R2 `(_Z19KmeansAssignClusterPhS_PiS0_iii) ;  /* 0xffffffd802bc7950 */ /* 0x000fea0003c3ffff */
.L_x_75:
        /* <DEDUP_REMOVED lines=15> */
.L_x_78:


//--------------------- .nv.shared._Z17KmeansWriteResultPhS_S_jjj --------------------------
	.section	.nv.shared._Z17KmeansWriteResultPhS_S_jjj,"aw",@nobits
	.sectionflags	@""
.nv.shared._Z17KmeansWriteResultPhS_S_jjj:
	.zero		4024


//--------------------- .nv.shared.reserved.0     --------------------------
	.section	.nv.shared.reserved.0,"aw",@nobits
	.weak		__nv_reservedSMEM_offset_0_alias
	.size		__nv_reservedSMEM_offset_0_alias, 0, 64
	.other		__nv_reservedSMEM_offset_0_alias,@"STO_CUDA_RESERVED_SHARED STV_DEFAULT"
__nv_reservedSMEM_offset_0_alias:
	.zero		0
	.zero		64


//--------------------- .nv.shared._Z19KmeansAssignClusterPhS_PiS0_iii --------------------------
	.section	.nv.shared._Z19KmeansAssignClusterPhS_PiS0_iii,"aw",@nobits
	.sectionflags	@""
	.align	4
.nv.shared._Z19KmeansAssignClusterPhS_PiS0_iii:
	.zero		20024


//--------------------- .nv.constant0._Z17KmeansWriteResultPhS_S_jjj --------------------------
	.section	.nv.constant0._Z17KmeansWriteResultPhS_S_jjj,"a",@progbits
	.sectionflags	@""
	.align	4
.nv.constant0._Z17KmeansWriteResultPhS_S_jjj:
	.zero		932


//--------------------- .nv.constant0._Z13KmeansCalLossPhS_PiS0_S0_j --------------------------
	.section	.nv.constant0._Z13KmeansCalLossPhS_PiS0_S0_j,"a",@progbits
	.sectionflags	@""
	.align	4
.nv.constant0._Z13KmeansCalLossPhS_PiS0_S0_j:
	.zero		940


//--------------------- .nv.constant0._Z19KmeansAssignClusterPhS_PiS0_iii --------------------------
	.section	.nv.constant0._Z19KmeansAssignClusterPhS_PiS0_iii,"a",@progbits
	.sectionflags	@""
	.align	4
.nv.constant0._Z19KmeansAssignClusterPhS_PiS0_iii:
	.zero		940


//--------------------- SYMBOLS --------------------------

	.type		.nv.reservedSmem.offset0,@object
	.size		.nv.reservedSmem.offset0,0x4
	.type		.nv.reservedSmem.cap,@object
	.size		.nv.reservedSmem.cap,0x4
